//
// Generated by NVIDIA NVVM Compiler
//
// Compiler Build ID: CL-36424714
// Cuda compilation tools, release 13.0, V13.0.88
// Based on NVVM 20.0.0
//

.version 9.0
.target sm_100
.address_size 64

	// .globl	_Z11relu_kernelPfS_i

.visible .entry _Z11relu_kernelPfS_i(
	.param .u64 .ptr .align 1 _Z11relu_kernelPfS_i_param_0,
	.param .u64 .ptr .align 1 _Z11relu_kernelPfS_i_param_1,
	.param .u32 _Z11relu_kernelPfS_i_param_2
)
{
	.reg .pred 	%p<2>;
	.reg .b32 	%r<6>;
	.reg .b32 	%f<3>;
	.reg .b64 	%rd<8>;

	ld.param.u64 	%rd1, [_Z11relu_kernelPfS_i_param_0];
	ld.param.u64 	%rd2, [_Z11relu_kernelPfS_i_param_1];
	ld.param.u32 	%r2, [_Z11relu_kernelPfS_i_param_2];
	mov.u32 	%r3, %ctaid.x;
	mov.u32 	%r4, %ntid.x;
	mov.u32 	%r5, %tid.x;
	mad.lo.s32 	%r1, %r3, %r4, %r5;
	setp.ge.s32 	%p1, %r1, %r2;
	@%p1 bra 	$L__BB0_2;
	cvta.to.global.u64 	%rd3, %rd1;
	cvta.to.global.u64 	%rd4, %rd2;
	mul.wide.s32 	%rd5, %r1, 4;
	add.s64 	%rd6, %rd3, %rd5;
	ld.global.f32 	%f1, [%rd6];
	max.f32 	%f2, %f1, 0f00000000;
	add.s64 	%rd7, %rd4, %rd5;
	st.global.f32 	[%rd7], %f2;
$L__BB0_2:
	ret;

}
	// .globl	_Z14softmax_kernelPfS_i
.visible .entry _Z14softmax_kernelPfS_i(
	.param .u64 .ptr .align 1 _Z14softmax_kernelPfS_i_param_0,
	.param .u64 .ptr .align 1 _Z14softmax_kernelPfS_i_param_1,
	.param .u32 _Z14softmax_kernelPfS_i_param_2
)
{
	.reg .pred 	%p<2>;
	.reg .b32 	%r<26>;
	.reg .b32 	%f<143>;
	.reg .b64 	%rd<27>;

	ld.param.u64 	%rd1, [_Z14softmax_kernelPfS_i_param_0];
	ld.param.u64 	%rd2, [_Z14softmax_kernelPfS_i_param_1];
	ld.param.u32 	%r2, [_Z14softmax_kernelPfS_i_param_2];
	mov.u32 	%r3, %ctaid.x;
	mov.u32 	%r4, %ntid.x;
	mov.u32 	%r5, %tid.x;
	mad.lo.s32 	%r1, %r3, %r4, %r5;
	setp.ge.s32 	%p1, %r1, %r2;
	@%p1 bra 	$L__BB1_2;
	cvta.to.global.u64 	%rd3, %rd2;
	cvta.to.global.u64 	%rd4, %rd1;
	mul.wide.s32 	%rd5, %r1, 4;
	add.s64 	%rd6, %rd4, %rd5;
	ld.global.f32 	%f1, [%rd6];
	fma.rn.f32 	%f2, %f1, 0f3BBB989D, 0f3F000000;
	cvt.sat.f32.f32 	%f3, %f2;
	mov.f32 	%f4, 0f4B400001;
	mov.f32 	%f5, 0f437C0000;
	fma.rm.f32 	%f6, %f3, %f5, %f4;
	add.f32 	%f7, %f6, 0fCB40007F;
	neg.f32 	%f8, %f7;
	fma.rn.f32 	%f9, %f1, 0f3FB8AA3B, %f8;
	fma.rn.f32 	%f10, %f1, 0f32A57060, %f9;
	mov.b32 	%r6, %f6;
	shl.b32 	%r7, %r6, 23;
	mov.b32 	%f11, %r7;
	ex2.approx.ftz.f32 	%f12, %f10;
	mul.f32 	%f13, %f12, %f11;
	add.s64 	%rd7, %rd3, %rd5;
	st.global.f32 	[%rd7], %f13;
	add.f32 	%f14, %f13, 0f00000000;
	mul.wide.s32 	%rd8, %r2, 4;
	add.s64 	%rd9, %rd6, %rd8;
	ld.global.f32 	%f15, [%rd9];
	fma.rn.f32 	%f16, %f15, 0f3BBB989D, 0f3F000000;
	cvt.sat.f32.f32 	%f17, %f16;
	fma.rm.f32 	%f18, %f17, %f5, %f4;
	add.f32 	%f19, %f18, 0fCB40007F;
	neg.f32 	%f20, %f19;
	fma.rn.f32 	%f21, %f15, 0f3FB8AA3B, %f20;
	fma.rn.f32 	%f22, %f15, 0f32A57060, %f21;
	mov.b32 	%r8, %f18;
	shl.b32 	%r9, %r8, 23;
	mov.b32 	%f23, %r9;
	ex2.approx.ftz.f32 	%f24, %f22;
	mul.f32 	%f25, %f24, %f23;
	add.s64 	%rd10, %rd7, %rd8;
	st.global.f32 	[%rd10], %f25;
	add.f32 	%f26, %f14, %f25;
	add.s64 	%rd11, %rd9, %rd8;
	ld.global.f32 	%f27, [%rd11];
	fma.rn.f32 	%f28, %f27, 0f3BBB989D, 0f3F000000;
	cvt.sat.f32.f32 	%f29, %f28;
	fma.rm.f32 	%f30, %f29, %f5, %f4;
	add.f32 	%f31, %f30, 0fCB40007F;
	neg.f32 	%f32, %f31;
	fma.rn.f32 	%f33, %f27, 0f3FB8AA3B, %f32;
	fma.rn.f32 	%f34, %f27, 0f32A57060, %f33;
	mov.b32 	%r10, %f30;
	shl.b32 	%r11, %r10, 23;
	mov.b32 	%f35, %r11;
	ex2.approx.ftz.f32 	%f36, %f34;
	mul.f32 	%f37, %f36, %f35;
	add.s64 	%rd12, %rd10, %rd8;
	st.global.f32 	[%rd12], %f37;
	add.f32 	%f38, %f26, %f37;
	add.s64 	%rd13, %rd11, %rd8;
	ld.global.f32 	%f39, [%rd13];
	fma.rn.f32 	%f40, %f39, 0f3BBB989D, 0f3F000000;
	cvt.sat.f32.f32 	%f41, %f40;
	fma.rm.f32 	%f42, %f41, %f5, %f4;
	add.f32 	%f43, %f42, 0fCB40007F;
	neg.f32 	%f44, %f43;
	fma.rn.f32 	%f45, %f39, 0f3FB8AA3B, %f44;
	fma.rn.f32 	%f46, %f39, 0f32A57060, %f45;
	mov.b32 	%r12, %f42;
	shl.b32 	%r13, %r12, 23;
	mov.b32 	%f47, %r13;
	ex2.approx.ftz.f32 	%f48, %f46;
	mul.f32 	%f49, %f48, %f47;
	add.s64 	%rd14, %rd12, %rd8;
	st.global.f32 	[%rd14], %f49;
	add.f32 	%f50, %f38, %f49;
	add.s64 	%rd15, %rd13, %rd8;
	ld.global.f32 	%f51, [%rd15];
	fma.rn.f32 	%f52, %f51, 0f3BBB989D, 0f3F000000;
	cvt.sat.f32.f32 	%f53, %f52;
	fma.rm.f32 	%f54, %f53, %f5, %f4;
	add.f32 	%f55, %f54, 0fCB40007F;
	neg.f32 	%f56, %f55;
	fma.rn.f32 	%f57, %f51, 0f3FB8AA3B, %f56;
	fma.rn.f32 	%f58, %f51, 0f32A57060, %f57;
	mov.b32 	%r14, %f54;
	shl.b32 	%r15, %r14, 23;
	mov.b32 	%f59, %r15;
	ex2.approx.ftz.f32 	%f60, %f58;
	mul.f32 	%f61, %f60, %f59;
	add.s64 	%rd16, %rd14, %rd8;
	st.global.f32 	[%rd16], %f61;
	add.f32 	%f62, %f50, %f61;
	add.s64 	%rd17, %rd15, %rd8;
	ld.global.f32 	%f63, [%rd17];
	fma.rn.f32 	%f64, %f63, 0f3BBB989D, 0f3F000000;
	cvt.sat.f32.f32 	%f65, %f64;
	fma.rm.f32 	%f66, %f65, %f5, %f4;
	add.f32 	%f67, %f66, 0fCB40007F;
	neg.f32 	%f68, %f67;
	fma.rn.f32 	%f69, %f63, 0f3FB8AA3B, %f68;
	fma.rn.f32 	%f70, %f63, 0f32A57060, %f69;
	mov.b32 	%r16, %f66;
	shl.b32 	%r17, %r16, 23;
	mov.b32 	%f71, %r17;
	ex2.approx.ftz.f32 	%f72, %f70;
	mul.f32 	%f73, %f72, %f71;
	add.s64 	%rd18, %rd16, %rd8;
	st.global.f32 	[%rd18], %f73;
	add.f32 	%f74, %f62, %f73;
	add.s64 	%rd19, %rd17, %rd8;
	ld.global.f32 	%f75, [%rd19];
	fma.rn.f32 	%f76, %f75, 0f3BBB989D, 0f3F000000;
	cvt.sat.f32.f32 	%f77, %f76;
	fma.rm.f32 	%f78, %f77, %f5, %f4;
	add.f32 	%f79, %f78, 0fCB40007F;
	neg.f32 	%f80, %f79;
	fma.rn.f32 	%f81, %f75, 0f3FB8AA3B, %f80;
	fma.rn.f32 	%f82, %f75, 0f32A57060, %f81;
	mov.b32 	%r18, %f78;
	shl.b32 	%r19, %r18, 23;
	mov.b32 	%f83, %r19;
	ex2.approx.ftz.f32 	%f84, %f82;
	mul.f32 	%f85, %f84, %f83;
	add.s64 	%rd20, %rd18, %rd8;
	st.global.f32 	[%rd20], %f85;
	add.f32 	%f86, %f74, %f85;
	add.s64 	%rd21, %rd19, %rd8;
	ld.global.f32 	%f87, [%rd21];
	fma.rn.f32 	%f88, %f87, 0f3BBB989D, 0f3F000000;
	cvt.sat.f32.f32 	%f89, %f88;
	fma.rm.f32 	%f90, %f89, %f5, %f4;
	add.f32 	%f91, %f90, 0fCB40007F;
	neg.f32 	%f92, %f91;
	fma.rn.f32 	%f93, %f87, 0f3FB8AA3B, %f92;
	fma.rn.f32 	%f94, %f87, 0f32A57060, %f93;
	mov.b32 	%r20, %f90;
	shl.b32 	%r21, %r20, 23;
	mov.b32 	%f95, %r21;
	ex2.approx.ftz.f32 	%f96, %f94;
	mul.f32 	%f97, %f96, %f95;
	add.s64 	%rd22, %rd20, %rd8;
	st.global.f32 	[%rd22], %f97;
	add.f32 	%f98, %f86, %f97;
	add.s64 	%rd23, %rd21, %rd8;
	ld.global.f32 	%f99, [%rd23];
	fma.rn.f32 	%f100, %f99, 0f3BBB989D, 0f3F000000;
	cvt.sat.f32.f32 	%f101, %f100;
	fma.rm.f32 	%f102, %f101, %f5, %f4;
	add.f32 	%f103, %f102, 0fCB40007F;
	neg.f32 	%f104, %f103;
	fma.rn.f32 	%f105, %f99, 0f3FB8AA3B, %f104;
	fma.rn.f32 	%f106, %f99, 0f32A57060, %f105;
	mov.b32 	%r22, %f102;
	shl.b32 	%r23, %r22, 23;
	mov.b32 	%f107, %r23;
	ex2.approx.ftz.f32 	%f108, %f106;
	mul.f32 	%f109, %f108, %f107;
	add.s64 	%rd24, %rd22, %rd8;
	st.global.f32 	[%rd24], %f109;
	add.f32 	%f110, %f98, %f109;
	add.s64 	%rd25, %rd23, %rd8;
	ld.global.f32 	%f111, [%rd25];
	fma.rn.f32 	%f112, %f111, 0f3BBB989D, 0f3F000000;
	cvt.sat.f32.f32 	%f113, %f112;
	fma.rm.f32 	%f114, %f113, %f5, %f4;
	add.f32 	%f115, %f114, 0fCB40007F;
	neg.f32 	%f116, %f115;
	fma.rn.f32 	%f117, %f111, 0f3FB8AA3B, %f116;
	fma.rn.f32 	%f118, %f111, 0f32A57060, %f117;
	mov.b32 	%r24, %f114;
	shl.b32 	%r25, %r24, 23;
	mov.b32 	%f119, %r25;
	ex2.approx.ftz.f32 	%f120, %f118;
	mul.f32 	%f121, %f120, %f119;
	add.s64 	%rd26, %rd24, %rd8;
	st.global.f32 	[%rd26], %f121;
	add.f32 	%f122, %f110, %f121;
	ld.global.f32 	%f123, [%rd7];
	div.rn.f32 	%f124, %f123, %f122;
	st.global.f32 	[%rd7], %f124;
	ld.global.f32 	%f125, [%rd10];
	div.rn.f32 	%f126, %f125, %f122;
	st.global.f32 	[%rd10], %f126;
	ld.global.f32 	%f127, [%rd12];
	div.rn.f32 	%f128, %f127, %f122;
	st.global.f32 	[%rd12], %f128;
	ld.global.f32 	%f129, [%rd14];
	div.rn.f32 	%f130, %f129, %f122;
	st.global.f32 	[%rd14], %f130;
	ld.global.f32 	%f131, [%rd16];
	div.rn.f32 	%f132, %f131, %f122;
	st.global.f32 	[%rd16], %f132;
	ld.global.f32 	%f133, [%rd18];
	div.rn.f32 	%f134, %f133, %f122;
	st.global.f32 	[%rd18], %f134;
	ld.global.f32 	%f135, [%rd20];
	div.rn.f32 	%f136, %f135, %f122;
	st.global.f32 	[%rd20], %f136;
	ld.global.f32 	%f137, [%rd22];
	div.rn.f32 	%f138, %f137, %f122;
	st.global.f32 	[%rd22], %f138;
	ld.global.f32 	%f139, [%rd24];
	div.rn.f32 	%f140, %f139, %f122;
	st.global.f32 	[%rd24], %f140;
	ld.global.f32 	%f141, [%rd26];
	div.rn.f32 	%f142, %f141, %f122;
	st.global.f32 	[%rd26], %f142;
$L__BB1_2:
	ret;

}
	// .globl	_Z19naive_matmul_kernelPfS_S_iii
.visible .entry _Z19naive_matmul_kernelPfS_S_iii(
	.param .u64 .ptr .align 1 _Z19naive_matmul_kernelPfS_S_iii_param_0,
	.param .u64 .ptr .align 1 _Z19naive_matmul_kernelPfS_S_iii_param_1,
	.param .u64 .ptr .align 1 _Z19naive_matmul_kernelPfS_S_iii_param_2,
	.param .u32 _Z19naive_matmul_kernelPfS_S_iii_param_3,
	.param .u32 _Z19naive_matmul_kernelPfS_S_iii_param_4,
	.param .u32 _Z19naive_matmul_kernelPfS_S_iii_param_5
)
{
	.reg .pred 	%p<13>;
	.reg .b32 	%r<41>;
	.reg .b32 	%f<68>;
	.reg .b64 	%rd<53>;

	ld.param.u64 	%rd7, [_Z19naive_matmul_kernelPfS_S_iii_param_0];
	ld.param.u64 	%rd8, [_Z19naive_matmul_kernelPfS_S_iii_param_1];
	ld.param.u64 	%rd6, [_Z19naive_matmul_kernelPfS_S_iii_param_2];
	ld.param.u32 	%r20, [_Z19naive_matmul_kernelPfS_S_iii_param_3];
	ld.param.u32 	%r18, [_Z19naive_matmul_kernelPfS_S_iii_param_4];
	ld.param.u32 	%r19, [_Z19naive_matmul_kernelPfS_S_iii_param_5];
	cvta.to.global.u64 	%rd1, %rd8;
	cvta.to.global.u64 	%rd2, %rd7;
	mov.u32 	%r21, %ctaid.y;
	mov.u32 	%r22, %ntid.y;
	mov.u32 	%r23, %tid.y;
	mad.lo.s32 	%r1, %r21, %r22, %r23;
	mov.u32 	%r24, %ctaid.x;
	mov.u32 	%r25, %ntid.x;
	mov.u32 	%r26, %tid.x;
	mad.lo.s32 	%r2, %r24, %r25, %r26;
	setp.ge.s32 	%p1, %r1, %r20;
	setp.ge.s32 	%p2, %r2, %r19;
	or.pred  	%p3, %p1, %p2;
	@%p3 bra 	$L__BB2_14;
	setp.lt.s32 	%p4, %r18, 1;
	mov.f32 	%f67, 0f00000000;
	@%p4 bra 	$L__BB2_13;
	mul.lo.s32 	%r3, %r18, %r1;
	and.b32  	%r4, %r18, 7;
	setp.lt.u32 	%p5, %r18, 8;
	mov.f32 	%f67, 0f00000000;
	mov.b32 	%r39, 0;
	@%p5 bra 	$L__BB2_5;
	and.b32  	%r39, %r18, 2147483640;
	neg.s32 	%r37, %r39;
	shl.b32 	%r7, %r19, 3;
	mul.wide.u32 	%rd9, %r3, 4;
	add.s64 	%rd10, %rd9, %rd2;
	add.s64 	%rd52, %rd10, 16;
	mov.f32 	%f67, 0f00000000;
	mul.wide.s32 	%rd13, %r19, 4;
	mov.u32 	%r36, %r2;
$L__BB2_4:
	.pragma "nounroll";
	ld.global.f32 	%f17, [%rd52+-16];
	mul.wide.s32 	%rd11, %r36, 4;
	add.s64 	%rd12, %rd1, %rd11;
	ld.global.f32 	%f18, [%rd12];
	fma.rn.f32 	%f19, %f17, %f18, %f67;
	ld.global.f32 	%f20, [%rd52+-12];
	add.s64 	%rd14, %rd12, %rd13;
	ld.global.f32 	%f21, [%rd14];
	fma.rn.f32 	%f22, %f20, %f21, %f19;
	ld.global.f32 	%f23, [%rd52+-8];
	add.s64 	%rd15, %rd14, %rd13;
	ld.global.f32 	%f24, [%rd15];
	fma.rn.f32 	%f25, %f23, %f24, %f22;
	ld.global.f32 	%f26, [%rd52+-4];
	add.s64 	%rd16, %rd15, %rd13;
	ld.global.f32 	%f27, [%rd16];
	fma.rn.f32 	%f28, %f26, %f27, %f25;
	ld.global.f32 	%f29, [%rd52];
	add.s64 	%rd17, %rd16, %rd13;
	ld.global.f32 	%f30, [%rd17];
	fma.rn.f32 	%f31, %f29, %f30, %f28;
	ld.global.f32 	%f32, [%rd52+4];
	add.s64 	%rd18, %rd17, %rd13;
	ld.global.f32 	%f33, [%rd18];
	fma.rn.f32 	%f34, %f32, %f33, %f31;
	ld.global.f32 	%f35, [%rd52+8];
	add.s64 	%rd19, %rd18, %rd13;
	ld.global.f32 	%f36, [%rd19];
	fma.rn.f32 	%f37, %f35, %f36, %f34;
	ld.global.f32 	%f38, [%rd52+12];
	add.s64 	%rd20, %rd19, %rd13;
	ld.global.f32 	%f39, [%rd20];
	fma.rn.f32 	%f67, %f38, %f39, %f37;
	add.s32 	%r37, %r37, 8;
	add.s32 	%r36, %r36, %r7;
	add.s64 	%rd52, %rd52, 32;
	setp.ne.s32 	%p6, %r37, 0;
	@%p6 bra 	$L__BB2_4;
$L__BB2_5:
	setp.eq.s32 	%p7, %r4, 0;
	@%p7 bra 	$L__BB2_13;
	and.b32  	%r13, %r18, 3;
	setp.lt.u32 	%p8, %r4, 4;
	@%p8 bra 	$L__BB2_8;
	add.s32 	%r28, %r39, %r3;
	mul.wide.u32 	%rd21, %r28, 4;
	add.s64 	%rd22, %rd2, %rd21;
	ld.global.f32 	%f41, [%rd22];
	mad.lo.s32 	%r29, %r39, %r19, %r2;
	mul.wide.s32 	%rd23, %r29, 4;
	add.s64 	%rd24, %rd1, %rd23;
	ld.global.f32 	%f42, [%rd24];
	fma.rn.f32 	%f43, %f41, %f42, %f67;
	cvt.u64.u32 	%rd25, %r3;
	cvt.u64.u32 	%rd26, %r39;
	add.s64 	%rd27, %rd26, %rd25;
	shl.b64 	%rd28, %rd27, 2;
	add.s64 	%rd29, %rd2, %rd28;
	ld.global.f32 	%f44, [%rd29+4];
	mul.wide.s32 	%rd30, %r19, 4;
	add.s64 	%rd31, %rd24, %rd30;
	ld.global.f32 	%f45, [%rd31];
	fma.rn.f32 	%f46, %f44, %f45, %f43;
	ld.global.f32 	%f47, [%rd29+8];
	add.s64 	%rd32, %rd31, %rd30;
	ld.global.f32 	%f48, [%rd32];
	fma.rn.f32 	%f49, %f47, %f48, %f46;
	ld.global.f32 	%f50, [%rd29+12];
	add.s64 	%rd33, %rd32, %rd30;
	ld.global.f32 	%f51, [%rd33];
	fma.rn.f32 	%f67, %f50, %f51, %f49;
	add.s32 	%r39, %r39, 4;
$L__BB2_8:
	setp.eq.s32 	%p9, %r13, 0;
	@%p9 bra 	$L__BB2_13;
	setp.eq.s32 	%p10, %r13, 1;
	@%p10 bra 	$L__BB2_11;
	add.s32 	%r30, %r39, %r3;
	mul.wide.u32 	%rd34, %r30, 4;
	add.s64 	%rd35, %rd2, %rd34;
	ld.global.f32 	%f53, [%rd35];
	mad.lo.s32 	%r31, %r39, %r19, %r2;
	mul.wide.s32 	%rd36, %r31, 4;
	add.s64 	%rd37, %rd1, %rd36;
	ld.global.f32 	%f54, [%rd37];
	fma.rn.f32 	%f55, %f53, %f54, %f67;
	cvt.u64.u32 	%rd38, %r3;
	cvt.u64.u32 	%rd39, %r39;
	add.s64 	%rd40, %rd39, %rd38;
	shl.b64 	%rd41, %rd40, 2;
	add.s64 	%rd42, %rd2, %rd41;
	ld.global.f32 	%f56, [%rd42+4];
	mul.wide.s32 	%rd43, %r19, 4;
	add.s64 	%rd44, %rd37, %rd43;
	ld.global.f32 	%f57, [%rd44];
	fma.rn.f32 	%f67, %f56, %f57, %f55;
	add.s32 	%r39, %r39, 2;
$L__BB2_11:
	and.b32  	%r32, %r18, 1;
	setp.eq.b32 	%p11, %r32, 1;
	not.pred 	%p12, %p11;
	@%p12 bra 	$L__BB2_13;
	add.s32 	%r33, %r39, %r3;
	mul.wide.u32 	%rd45, %r33, 4;
	add.s64 	%rd46, %rd2, %rd45;
	ld.global.f32 	%f58, [%rd46];
	mad.lo.s32 	%r34, %r39, %r19, %r2;
	mul.wide.s32 	%rd47, %r34, 4;
	add.s64 	%rd48, %rd1, %rd47;
	ld.global.f32 	%f59, [%rd48];
	fma.rn.f32 	%f67, %f58, %f59, %f67;
$L__BB2_13:
	mad.lo.s32 	%r35, %r19, %r1, %r2;
	cvta.to.global.u64 	%rd49, %rd6;
	mul.wide.s32 	%rd50, %r35, 4;
	add.s64 	%rd51, %rd49, %rd50;
	st.global.f32 	[%rd51], %f67;
$L__BB2_14:
	ret;

}
	// .globl	_Z24naive_matmul_a_bt_kernelPfS_S_iii
.visible .entry _Z24naive_matmul_a_bt_kernelPfS_S_iii(
	.param .u64 .ptr .align 1 _Z24naive_matmul_a_bt_kernelPfS_S_iii_param_0,
	.param .u64 .ptr .align 1 _Z24naive_matmul_a_bt_kernelPfS_S_iii_param_1,
	.param .u64 .ptr .align 1 _Z24naive_matmul_a_bt_kernelPfS_S_iii_param_2,
	.param .u32 _Z24naive_matmul_a_bt_kernelPfS_S_iii_param_3,
	.param .u32 _Z24naive_matmul_a_bt_kernelPfS_S_iii_param_4,
	.param .u32 _Z24naive_matmul_a_bt_kernelPfS_S_iii_param_5
)
{
	.reg .pred 	%p<13>;
	.reg .b32 	%r<48>;
	.reg .b32 	%f<112>;
	.reg .b64 	%rd<43>;

	ld.param.u64 	%rd11, [_Z24naive_matmul_a_bt_kernelPfS_S_iii_param_0];
	ld.param.u64 	%rd12, [_Z24naive_matmul_a_bt_kernelPfS_S_iii_param_1];
	ld.param.u64 	%rd10, [_Z24naive_matmul_a_bt_kernelPfS_S_iii_param_2];
	ld.param.u32 	%r27, [_Z24naive_matmul_a_bt_kernelPfS_S_iii_param_3];
	ld.param.u32 	%r25, [_Z24naive_matmul_a_bt_kernelPfS_S_iii_param_4];
	ld.param.u32 	%r26, [_Z24naive_matmul_a_bt_kernelPfS_S_iii_param_5];
	cvta.to.global.u64 	%rd1, %rd12;
	cvta.to.global.u64 	%rd2, %rd11;
	mov.u32 	%r28, %ctaid.y;
	mov.u32 	%r29, %ntid.y;
	mov.u32 	%r30, %tid.y;
	mad.lo.s32 	%r1, %r28, %r29, %r30;
	mov.u32 	%r31, %ctaid.x;
	mov.u32 	%r32, %ntid.x;
	mov.u32 	%r33, %tid.x;
	mad.lo.s32 	%r2, %r31, %r32, %r33;
	setp.ge.s32 	%p1, %r1, %r27;
	setp.ge.s32 	%p2, %r2, %r26;
	or.pred  	%p3, %p1, %p2;
	@%p3 bra 	$L__BB3_15;
	setp.lt.s32 	%p4, %r25, 1;
	mov.f32 	%f111, 0f00000000;
	@%p4 bra 	$L__BB3_14;
	mul.lo.s32 	%r3, %r25, %r1;
	mul.lo.s32 	%r4, %r25, %r2;
	and.b32  	%r5, %r25, 15;
	setp.lt.u32 	%p5, %r25, 16;
	mov.f32 	%f111, 0f00000000;
	mov.b32 	%r44, 0;
	@%p5 bra 	$L__BB3_5;
	and.b32  	%r44, %r25, 2147483632;
	neg.s32 	%r42, %r44;
	mul.wide.u32 	%rd13, %r3, 4;
	add.s64 	%rd14, %rd13, %rd2;
	add.s64 	%rd41, %rd14, 32;
	add.s64 	%rd4, %rd1, 32;
	mov.f32 	%f111, 0f00000000;
	mov.u32 	%r41, %r4;
$L__BB3_4:
	.pragma "nounroll";
	mul.wide.s32 	%rd15, %r41, 4;
	add.s64 	%rd16, %rd4, %rd15;
	ld.global.f32 	%f18, [%rd41+-32];
	ld.global.f32 	%f19, [%rd16+-32];
	fma.rn.f32 	%f20, %f18, %f19, %f111;
	ld.global.f32 	%f21, [%rd41+-28];
	ld.global.f32 	%f22, [%rd16+-28];
	fma.rn.f32 	%f23, %f21, %f22, %f20;
	ld.global.f32 	%f24, [%rd41+-24];
	ld.global.f32 	%f25, [%rd16+-24];
	fma.rn.f32 	%f26, %f24, %f25, %f23;
	ld.global.f32 	%f27, [%rd41+-20];
	ld.global.f32 	%f28, [%rd16+-20];
	fma.rn.f32 	%f29, %f27, %f28, %f26;
	ld.global.f32 	%f30, [%rd41+-16];
	ld.global.f32 	%f31, [%rd16+-16];
	fma.rn.f32 	%f32, %f30, %f31, %f29;
	ld.global.f32 	%f33, [%rd41+-12];
	ld.global.f32 	%f34, [%rd16+-12];
	fma.rn.f32 	%f35, %f33, %f34, %f32;
	ld.global.f32 	%f36, [%rd41+-8];
	ld.global.f32 	%f37, [%rd16+-8];
	fma.rn.f32 	%f38, %f36, %f37, %f35;
	ld.global.f32 	%f39, [%rd41+-4];
	ld.global.f32 	%f40, [%rd16+-4];
	fma.rn.f32 	%f41, %f39, %f40, %f38;
	ld.global.f32 	%f42, [%rd41];
	ld.global.f32 	%f43, [%rd16];
	fma.rn.f32 	%f44, %f42, %f43, %f41;
	ld.global.f32 	%f45, [%rd41+4];
	ld.global.f32 	%f46, [%rd16+4];
	fma.rn.f32 	%f47, %f45, %f46, %f44;
	ld.global.f32 	%f48, [%rd41+8];
	ld.global.f32 	%f49, [%rd16+8];
	fma.rn.f32 	%f50, %f48, %f49, %f47;
	ld.global.f32 	%f51, [%rd41+12];
	ld.global.f32 	%f52, [%rd16+12];
	fma.rn.f32 	%f53, %f51, %f52, %f50;
	ld.global.f32 	%f54, [%rd41+16];
	ld.global.f32 	%f55, [%rd16+16];
	fma.rn.f32 	%f56, %f54, %f55, %f53;
	ld.global.f32 	%f57, [%rd41+20];
	ld.global.f32 	%f58, [%rd16+20];
	fma.rn.f32 	%f59, %f57, %f58, %f56;
	ld.global.f32 	%f60, [%rd41+24];
	ld.global.f32 	%f61, [%rd16+24];
	fma.rn.f32 	%f62, %f60, %f61, %f59;
	ld.global.f32 	%f63, [%rd41+28];
	ld.global.f32 	%f64, [%rd16+28];
	fma.rn.f32 	%f111, %f63, %f64, %f62;
	add.s32 	%r42, %r42, 16;
	add.s64 	%rd41, %rd41, 64;
	add.s32 	%r41, %r41, 16;
	setp.ne.s32 	%p6, %r42, 0;
	@%p6 bra 	$L__BB3_4;
$L__BB3_5:
	setp.eq.s32 	%p7, %r5, 0;
	@%p7 bra 	$L__BB3_14;
	and.b32  	%r13, %r25, 7;
	setp.lt.u32 	%p8, %r5, 8;
	@%p8 bra 	$L__BB3_8;
	add.s32 	%r35, %r44, %r3;
	mul.wide.u32 	%rd17, %r35, 4;
	add.s64 	%rd18, %rd2, %rd17;
	ld.global.f32 	%f66, [%rd18];
	add.s32 	%r36, %r44, %r4;
	mul.wide.s32 	%rd19, %r36, 4;
	add.s64 	%rd20, %rd1, %rd19;
	ld.global.f32 	%f67, [%rd20];
	fma.rn.f32 	%f68, %f66, %f67, %f111;
	cvt.u64.u32 	%rd21, %r3;
	cvt.u64.u32 	%rd22, %r44;
	add.s64 	%rd23, %rd22, %rd21;
	shl.b64 	%rd24, %rd23, 2;
	add.s64 	%rd25, %rd2, %rd24;
	ld.global.f32 	%f69, [%rd25+4];
	ld.global.f32 	%f70, [%rd20+4];
	fma.rn.f32 	%f71, %f69, %f70, %f68;
	ld.global.f32 	%f72, [%rd25+8];
	ld.global.f32 	%f73, [%rd20+8];
	fma.rn.f32 	%f74, %f72, %f73, %f71;
	ld.global.f32 	%f75, [%rd25+12];
	ld.global.f32 	%f76, [%rd20+12];
	fma.rn.f32 	%f77, %f75, %f76, %f74;
	ld.global.f32 	%f78, [%rd25+16];
	ld.global.f32 	%f79, [%rd20+16];
	fma.rn.f32 	%f80, %f78, %f79, %f77;
	ld.global.f32 	%f81, [%rd25+20];
	ld.global.f32 	%f82, [%rd20+20];
	fma.rn.f32 	%f83, %f81, %f82, %f80;
	ld.global.f32 	%f84, [%rd25+24];
	ld.global.f32 	%f85, [%rd20+24];
	fma.rn.f32 	%f86, %f84, %f85, %f83;
	ld.global.f32 	%f87, [%rd25+28];
	ld.global.f32 	%f88, [%rd20+28];
	fma.rn.f32 	%f111, %f87, %f88, %f86;
	add.s32 	%r44, %r44, 8;
$L__BB3_8:
	setp.eq.s32 	%p9, %r13, 0;
	@%p9 bra 	$L__BB3_14;
	and.b32  	%r16, %r25, 3;
	setp.lt.u32 	%p10, %r13, 4;
	@%p10 bra 	$L__BB3_11;
	add.s32 	%r37, %r44, %r3;
	mul.wide.u32 	%rd26, %r37, 4;
	add.s64 	%rd27, %rd2, %rd26;
	ld.global.f32 	%f90, [%rd27];
	add.s32 	%r38, %r44, %r4;
	mul.wide.s32 	%rd28, %r38, 4;
	add.s64 	%rd29, %rd1, %rd28;
	ld.global.f32 	%f91, [%rd29];
	fma.rn.f32 	%f92, %f90, %f91, %f111;
	cvt.u64.u32 	%rd30, %r3;
	cvt.u64.u32 	%rd31, %r44;
	add.s64 	%rd32, %rd31, %rd30;
	shl.b64 	%rd33, %rd32, 2;
	add.s64 	%rd34, %rd2, %rd33;
	ld.global.f32 	%f93, [%rd34+4];
	ld.global.f32 	%f94, [%rd29+4];
	fma.rn.f32 	%f95, %f93, %f94, %f92;
	ld.global.f32 	%f96, [%rd34+8];
	ld.global.f32 	%f97, [%rd29+8];
	fma.rn.f32 	%f98, %f96, %f97, %f95;
	ld.global.f32 	%f99, [%rd34+12];
	ld.global.f32 	%f100, [%rd29+12];
	fma.rn.f32 	%f111, %f99, %f100, %f98;
	add.s32 	%r44, %r44, 4;
$L__BB3_11:
	setp.eq.s32 	%p11, %r16, 0;
	@%p11 bra 	$L__BB3_14;
	add.s32 	%r47, %r44, %r4;
	add.s32 	%r39, %r44, %r3;
	mul.wide.u32 	%rd35, %r39, 4;
	add.s64 	%rd42, %rd2, %rd35;
	neg.s32 	%r46, %r16;
$L__BB3_13:
	.pragma "nounroll";
	mul.wide.s32 	%rd36, %r47, 4;
	add.s64 	%rd37, %rd1, %rd36;
	ld.global.f32 	%f101, [%rd42];
	ld.global.f32 	%f102, [%rd37];
	fma.rn.f32 	%f111, %f101, %f102, %f111;
	add.s32 	%r47, %r47, 1;
	add.s64 	%rd42, %rd42, 4;
	add.s32 	%r46, %r46, 1;
	setp.ne.s32 	%p12, %r46, 0;
	@%p12 bra 	$L__BB3_13;
$L__BB3_14:
	mad.lo.s32 	%r40, %r26, %r1, %r2;
	cvta.to.global.u64 	%rd38, %rd10;
	mul.wide.s32 	%rd39, %r40, 4;
	add.s64 	%rd40, %rd38, %rd39;
	st.global.f32 	[%rd40], %f111;
$L__BB3_15:
	ret;

}
	// .globl	_Z24naive_matmul_at_b_kernelPfS_S_iii
.visible .entry _Z24naive_matmul_at_b_kernelPfS_S_iii(
	.param .u64 .ptr .align 1 _Z24naive_matmul_at_b_kernelPfS_S_iii_param_0,
	.param .u64 .ptr .align 1 _Z24naive_matmul_at_b_kernelPfS_S_iii_param_1,
	.param .u64 .ptr .align 1 _Z24naive_matmul_at_b_kernelPfS_S_iii_param_2,
	.param .u32 _Z24naive_matmul_at_b_kernelPfS_S_iii_param_3,
	.param .u32 _Z24naive_matmul_at_b_kernelPfS_S_iii_param_4,
	.param .u32 _Z24naive_matmul_at_b_kernelPfS_S_iii_param_5
)
{
	.reg .pred 	%p<12>;
	.reg .b32 	%r<44>;
	.reg .b32 	%f<67>;
	.reg .b64 	%rd<53>;

	ld.param.u64 	%rd4, [_Z24naive_matmul_at_b_kernelPfS_S_iii_param_0];
	ld.param.u64 	%rd5, [_Z24naive_matmul_at_b_kernelPfS_S_iii_param_1];
	ld.param.u64 	%rd3, [_Z24naive_matmul_at_b_kernelPfS_S_iii_param_2];
	ld.param.u32 	%r20, [_Z24naive_matmul_at_b_kernelPfS_S_iii_param_3];
	ld.param.u32 	%r21, [_Z24naive_matmul_at_b_kernelPfS_S_iii_param_4];
	ld.param.u32 	%r22, [_Z24naive_matmul_at_b_kernelPfS_S_iii_param_5];
	cvta.to.global.u64 	%rd1, %rd5;
	cvta.to.global.u64 	%rd2, %rd4;
	mov.u32 	%r23, %ctaid.y;
	mov.u32 	%r24, %ntid.y;
	mov.u32 	%r25, %tid.y;
	mad.lo.s32 	%r1, %r23, %r24, %r25;
	mov.u32 	%r26, %ctaid.x;
	mov.u32 	%r27, %ntid.x;
	mov.u32 	%r28, %tid.x;
	mad.lo.s32 	%r2, %r26, %r27, %r28;
	setp.ge.s32 	%p1, %r1, %r20;
	setp.ge.s32 	%p2, %r2, %r22;
	or.pred  	%p3, %p1, %p2;
	@%p3 bra 	$L__BB4_13;
	and.b32  	%r3, %r20, 7;
	setp.lt.u32 	%p4, %r20, 8;
	mov.f32 	%f66, 0f00000000;
	mov.b32 	%r42, 0;
	@%p4 bra 	$L__BB4_4;
	and.b32  	%r42, %r20, 2147483640;
	neg.s32 	%r40, %r42;
	shl.b32 	%r6, %r22, 3;
	shl.b32 	%r7, %r21, 3;
	mov.f32 	%f66, 0f00000000;
	mul.wide.s32 	%rd10, %r21, 4;
	mul.wide.s32 	%rd12, %r22, 4;
	mov.u32 	%r38, %r1;
	mov.u32 	%r39, %r2;
$L__BB4_3:
	.pragma "nounroll";
	mul.wide.s32 	%rd6, %r38, 4;
	add.s64 	%rd7, %rd2, %rd6;
	ld.global.f32 	%f16, [%rd7];
	mul.wide.s32 	%rd8, %r39, 4;
	add.s64 	%rd9, %rd1, %rd8;
	ld.global.f32 	%f17, [%rd9];
	fma.rn.f32 	%f18, %f16, %f17, %f66;
	add.s64 	%rd11, %rd7, %rd10;
	ld.global.f32 	%f19, [%rd11];
	add.s64 	%rd13, %rd9, %rd12;
	ld.global.f32 	%f20, [%rd13];
	fma.rn.f32 	%f21, %f19, %f20, %f18;
	add.s64 	%rd14, %rd11, %rd10;
	ld.global.f32 	%f22, [%rd14];
	add.s64 	%rd15, %rd13, %rd12;
	ld.global.f32 	%f23, [%rd15];
	fma.rn.f32 	%f24, %f22, %f23, %f21;
	add.s64 	%rd16, %rd14, %rd10;
	ld.global.f32 	%f25, [%rd16];
	add.s64 	%rd17, %rd15, %rd12;
	ld.global.f32 	%f26, [%rd17];
	fma.rn.f32 	%f27, %f25, %f26, %f24;
	add.s64 	%rd18, %rd16, %rd10;
	ld.global.f32 	%f28, [%rd18];
	add.s64 	%rd19, %rd17, %rd12;
	ld.global.f32 	%f29, [%rd19];
	fma.rn.f32 	%f30, %f28, %f29, %f27;
	add.s64 	%rd20, %rd18, %rd10;
	ld.global.f32 	%f31, [%rd20];
	add.s64 	%rd21, %rd19, %rd12;
	ld.global.f32 	%f32, [%rd21];
	fma.rn.f32 	%f33, %f31, %f32, %f30;
	add.s64 	%rd22, %rd20, %rd10;
	ld.global.f32 	%f34, [%rd22];
	add.s64 	%rd23, %rd21, %rd12;
	ld.global.f32 	%f35, [%rd23];
	fma.rn.f32 	%f36, %f34, %f35, %f33;
	add.s64 	%rd24, %rd22, %rd10;
	ld.global.f32 	%f37, [%rd24];
	add.s64 	%rd25, %rd23, %rd12;
	ld.global.f32 	%f38, [%rd25];
	fma.rn.f32 	%f66, %f37, %f38, %f36;
	add.s32 	%r40, %r40, 8;
	add.s32 	%r39, %r39, %r6;
	add.s32 	%r38, %r38, %r7;
	setp.ne.s32 	%p5, %r40, 0;
	@%p5 bra 	$L__BB4_3;
$L__BB4_4:
	setp.eq.s32 	%p6, %r3, 0;
	@%p6 bra 	$L__BB4_12;
	and.b32  	%r15, %r20, 3;
	setp.lt.u32 	%p7, %r3, 4;
	@%p7 bra 	$L__BB4_7;
	mad.lo.s32 	%r30, %r42, %r21, %r1;
	mul.wide.s32 	%rd26, %r30, 4;
	add.s64 	%rd27, %rd2, %rd26;
	ld.global.f32 	%f40, [%rd27];
	mad.lo.s32 	%r31, %r42, %r22, %r2;
	mul.wide.s32 	%rd28, %r31, 4;
	add.s64 	%rd29, %rd1, %rd28;
	ld.global.f32 	%f41, [%rd29];
	fma.rn.f32 	%f42, %f40, %f41, %f66;
	mul.wide.s32 	%rd30, %r21, 4;
	add.s64 	%rd31, %rd27, %rd30;
	ld.global.f32 	%f43, [%rd31];
	mul.wide.s32 	%rd32, %r22, 4;
	add.s64 	%rd33, %rd29, %rd32;
	ld.global.f32 	%f44, [%rd33];
	fma.rn.f32 	%f45, %f43, %f44, %f42;
	add.s64 	%rd34, %rd31, %rd30;
	ld.global.f32 	%f46, [%rd34];
	add.s64 	%rd35, %rd33, %rd32;
	ld.global.f32 	%f47, [%rd35];
	fma.rn.f32 	%f48, %f46, %f47, %f45;
	add.s64 	%rd36, %rd34, %rd30;
	ld.global.f32 	%f49, [%rd36];
	add.s64 	%rd37, %rd35, %rd32;
	ld.global.f32 	%f50, [%rd37];
	fma.rn.f32 	%f66, %f49, %f50, %f48;
	add.s32 	%r42, %r42, 4;
$L__BB4_7:
	setp.eq.s32 	%p8, %r15, 0;
	@%p8 bra 	$L__BB4_12;
	setp.eq.s32 	%p9, %r15, 1;
	@%p9 bra 	$L__BB4_10;
	mad.lo.s32 	%r32, %r42, %r21, %r1;
	mul.wide.s32 	%rd38, %r32, 4;
	add.s64 	%rd39, %rd2, %rd38;
	ld.global.f32 	%f52, [%rd39];
	mad.lo.s32 	%r33, %r42, %r22, %r2;
	mul.wide.s32 	%rd40, %r33, 4;
	add.s64 	%rd41, %rd1, %rd40;
	ld.global.f32 	%f53, [%rd41];
	fma.rn.f32 	%f54, %f52, %f53, %f66;
	mul.wide.s32 	%rd42, %r21, 4;
	add.s64 	%rd43, %rd39, %rd42;
	ld.global.f32 	%f55, [%rd43];
	mul.wide.s32 	%rd44, %r22, 4;
	add.s64 	%rd45, %rd41, %rd44;
	ld.global.f32 	%f56, [%rd45];
	fma.rn.f32 	%f66, %f55, %f56, %f54;
	add.s32 	%r42, %r42, 2;
$L__BB4_10:
	and.b32  	%r34, %r20, 1;
	setp.eq.b32 	%p10, %r34, 1;
	not.pred 	%p11, %p10;
	@%p11 bra 	$L__BB4_12;
	mad.lo.s32 	%r35, %r42, %r21, %r1;
	mul.wide.s32 	%rd46, %r35, 4;
	add.s64 	%rd47, %rd2, %rd46;
	ld.global.f32 	%f57, [%rd47];
	mad.lo.s32 	%r36, %r42, %r22, %r2;
	mul.wide.s32 	%rd48, %r36, 4;
	add.s64 	%rd49, %rd1, %rd48;
	ld.global.f32 	%f58, [%rd49];
	fma.rn.f32 	%f66, %f57, %f58, %f66;
$L__BB4_12:
	mad.lo.s32 	%r37, %r22, %r1, %r2;
	cvta.to.global.u64 	%rd50, %rd3;
	mul.wide.s32 	%rd51, %r37, 4;
	add.s64 	%rd52, %rd50, %rd51;
	st.global.f32 	[%rd52], %f66;
$L__BB4_13:
	ret;

}
	// .globl	_Z15add_bias_kernelPfS_ii
.visible .entry _Z15add_bias_kernelPfS_ii(
	.param .u64 .ptr .align 1 _Z15add_bias_kernelPfS_ii_param_0,
	.param .u64 .ptr .align 1 _Z15add_bias_kernelPfS_ii_param_1,
	.param .u32 _Z15add_bias_kernelPfS_ii_param_2,
	.param .u32 _Z15add_bias_kernelPfS_ii_param_3
)
{
	.reg .pred 	%p<4>;
	.reg .b32 	%r<12>;
	.reg .b32 	%f<4>;
	.reg .b64 	%rd<9>;

	ld.param.u64 	%rd1, [_Z15add_bias_kernelPfS_ii_param_0];
	ld.param.u64 	%rd2, [_Z15add_bias_kernelPfS_ii_param_1];
	ld.param.u32 	%r4, [_Z15add_bias_kernelPfS_ii_param_2];
	ld.param.u32 	%r3, [_Z15add_bias_kernelPfS_ii_param_3];
	mov.u32 	%r5, %ctaid.y;
	mov.u32 	%r6, %ntid.y;
	mov.u32 	%r7, %tid.y;
	mad.lo.s32 	%r1, %r5, %r6, %r7;
	mov.u32 	%r8, %ctaid.x;
	mov.u32 	%r9, %ntid.x;
	mov.u32 	%r10, %tid.x;
	mad.lo.s32 	%r2, %r8, %r9, %r10;
	setp.ge.s32 	%p1, %r1, %r4;
	setp.ge.s32 	%p2, %r2, %r3;
	or.pred  	%p3, %p1, %p2;
	@%p3 bra 	$L__BB5_2;
	cvta.to.global.u64 	%rd3, %rd2;
	cvta.to.global.u64 	%rd4, %rd1;
	mul.wide.u32 	%rd5, %r1, 4;
	add.s64 	%rd6, %rd3, %rd5;
	ld.global.f32 	%f1, [%rd6];
	mad.lo.s32 	%r11, %r3, %r1, %r2;
	mul.wide.s32 	%rd7, %r11, 4;
	add.s64 	%rd8, %rd4, %rd7;
	ld.global.f32 	%f2, [%rd8];
	add.f32 	%f3, %f1, %f2;
	st.global.f32 	[%rd8], %f3;
$L__BB5_2:
	ret;

}
	// .globl	_Z14one_hot_kernelPiiPf
.visible .entry _Z14one_hot_kernelPiiPf(
	.param .u64 .ptr .align 1 _Z14one_hot_kernelPiiPf_param_0,
	.param .u32 _Z14one_hot_kernelPiiPf_param_1,
	.param .u64 .ptr .align 1 _Z14one_hot_kernelPiiPf_param_2
)
{
	.reg .pred 	%p<2>;
	.reg .b32 	%r<9>;
	.reg .b64 	%rd<9>;

	ld.param.u64 	%rd1, [_Z14one_hot_kernelPiiPf_param_0];
	ld.param.u32 	%r2, [_Z14one_hot_kernelPiiPf_param_1];
	ld.param.u64 	%rd2, [_Z14one_hot_kernelPiiPf_param_2];
	mov.u32 	%r3, %ctaid.x;
	mov.u32 	%r4, %ntid.x;
	mov.u32 	%r5, %tid.x;
	mad.lo.s32 	%r1, %r3, %r4, %r5;
	setp.ge.s32 	%p1, %r1, %r2;
	@%p1 bra 	$L__BB6_2;
	cvta.to.global.u64 	%rd3, %rd1;
	cvta.to.global.u64 	%rd4, %rd2;
	mul.wide.s32 	%rd5, %r1, 4;
	add.s64 	%rd6, %rd3, %rd5;
	ld.global.u32 	%r6, [%rd6];
	mad.lo.s32 	%r7, %r6, %r2, %r1;
	mul.wide.s32 	%rd7, %r7, 4;
	add.s64 	%rd8, %rd4, %rd7;
	mov.b32 	%r8, 1065353216;
	st.global.u32 	[%rd8], %r8;
$L__BB6_2:
	ret;

}
	// .globl	_Z18compute_dZ2_kernelPfS_S_i
.visible .entry _Z18compute_dZ2_kernelPfS_S_i(
	.param .u64 .ptr .align 1 _Z18compute_dZ2_kernelPfS_S_i_param_0,
	.param .u64 .ptr .align 1 _Z18compute_dZ2_kernelPfS_S_i_param_1,
	.param .u64 .ptr .align 1 _Z18compute_dZ2_kernelPfS_S_i_param_2,
	.param .u32 _Z18compute_dZ2_kernelPfS_S_i_param_3
)
{
	.reg .pred 	%p<2>;
	.reg .b32 	%r<6>;
	.reg .b32 	%f<4>;
	.reg .b64 	%rd<11>;

	ld.param.u64 	%rd1, [_Z18compute_dZ2_kernelPfS_S_i_param_0];
	ld.param.u64 	%rd2, [_Z18compute_dZ2_kernelPfS_S_i_param_1];
	ld.param.u64 	%rd3, [_Z18compute_dZ2_kernelPfS_S_i_param_2];
	ld.param.u32 	%r2, [_Z18compute_dZ2_kernelPfS_S_i_param_3];
	mov.u32 	%r3, %ctaid.x;
	mov.u32 	%r4, %ntid.x;
	mov.u32 	%r5, %tid.x;
	mad.lo.s32 	%r1, %r3, %r4, %r5;
	setp.ge.s32 	%p1, %r1, %r2;
	@%p1 bra 	$L__BB7_2;
	cvta.to.global.u64 	%rd4, %rd1;
	cvta.to.global.u64 	%rd5, %rd2;
	cvta.to.global.u64 	%rd6, %rd3;
	mul.wide.s32 	%rd7, %r1, 4;
	add.s64 	%rd8, %rd4, %rd7;
	ld.global.f32 	%f1, [%rd8];
	add.s64 	%rd9, %rd5, %rd7;
	ld.global.f32 	%f2, [%rd9];
	sub.f32 	%f3, %f1, %f2;
	add.s64 	%rd10, %rd6, %rd7;
	st.global.f32 	[%rd10], %f3;
$L__BB7_2:
	ret;

}
	// .globl	_Z12scale_kernelPffi
.visible .entry _Z12scale_kernelPffi(
	.param .u64 .ptr .align 1 _Z12scale_kernelPffi_param_0,
	.param .f32 _Z12scale_kernelPffi_param_1,
	.param .u32 _Z12scale_kernelPffi_param_2
)
{
	.reg .pred 	%p<2>;
	.reg .b32 	%r<6>;
	.reg .b32 	%f<4>;
	.reg .b64 	%rd<5>;

	ld.param.u64 	%rd1, [_Z12scale_kernelPffi_param_0];
	ld.param.f32 	%f1, [_Z12scale_kernelPffi_param_1];
	ld.param.u32 	%r2, [_Z12scale_kernelPffi_param_2];
	mov.u32 	%r3, %ctaid.x;
	mov.u32 	%r4, %ntid.x;
	mov.u32 	%r5, %tid.x;
	mad.lo.s32 	%r1, %r3, %r4, %r5;
	setp.ge.s32 	%p1, %r1, %r2;
	@%p1 bra 	$L__BB8_2;
	cvta.to.global.u64 	%rd2, %rd1;
	mul.wide.s32 	%rd3, %r1, 4;
	add.s64 	%rd4, %rd2, %rd3;
	ld.global.f32 	%f2, [%rd4];
	mul.f32 	%f3, %f1, %f2;
	st.global.f32 	[%rd4], %f3;
$L__BB8_2:
	ret;

}
	// .globl	_Z15avg_rows_kernelPfS_ii
.visible .entry _Z15avg_rows_kernelPfS_ii(
	.param .u64 .ptr .align 1 _Z15avg_rows_kernelPfS_ii_param_0,
	.param .u64 .ptr .align 1 _Z15avg_rows_kernelPfS_ii_param_1,
	.param .u32 _Z15avg_rows_kernelPfS_ii_param_2,
	.param .u32 _Z15avg_rows_kernelPfS_ii_param_3
)
{
	.reg .pred 	%p<11>;
	.reg .b32 	%r<38>;
	.reg .b32 	%f<85>;
	.reg .b64 	%rd<16>;

	ld.param.u64 	%rd4, [_Z15avg_rows_kernelPfS_ii_param_0];
	ld.param.u64 	%rd3, [_Z15avg_rows_kernelPfS_ii_param_1];
	ld.param.u32 	%r24, [_Z15avg_rows_kernelPfS_ii_param_2];
	ld.param.u32 	%r23, [_Z15avg_rows_kernelPfS_ii_param_3];
	cvta.to.global.u64 	%rd1, %rd4;
	mov.u32 	%r25, %ctaid.x;
	mov.u32 	%r26, %ntid.x;
	mov.u32 	%r27, %tid.x;
	mad.lo.s32 	%r1, %r25, %r26, %r27;
	setp.ge.s32 	%p1, %r1, %r24;
	@%p1 bra 	$L__BB9_15;
	setp.lt.s32 	%p2, %r23, 1;
	mov.f32 	%f84, 0f00000000;
	@%p2 bra 	$L__BB9_14;
	mul.lo.s32 	%r2, %r23, %r1;
	and.b32  	%r3, %r23, 15;
	setp.lt.u32 	%p3, %r23, 16;
	mov.f32 	%f84, 0f00000000;
	mov.b32 	%r34, 0;
	@%p3 bra 	$L__BB9_5;
	and.b32  	%r34, %r23, 2147483632;
	neg.s32 	%r32, %r34;
	add.s64 	%rd2, %rd1, 32;
	mov.f32 	%f84, 0f00000000;
	mov.u32 	%r31, %r2;
$L__BB9_4:
	.pragma "nounroll";
	mul.wide.s32 	%rd5, %r31, 4;
	add.s64 	%rd6, %rd2, %rd5;
	ld.global.f32 	%f18, [%rd6+-32];
	add.f32 	%f19, %f84, %f18;
	ld.global.f32 	%f20, [%rd6+-28];
	add.f32 	%f21, %f19, %f20;
	ld.global.f32 	%f22, [%rd6+-24];
	add.f32 	%f23, %f21, %f22;
	ld.global.f32 	%f24, [%rd6+-20];
	add.f32 	%f25, %f23, %f24;
	ld.global.f32 	%f26, [%rd6+-16];
	add.f32 	%f27, %f25, %f26;
	ld.global.f32 	%f28, [%rd6+-12];
	add.f32 	%f29, %f27, %f28;
	ld.global.f32 	%f30, [%rd6+-8];
	add.f32 	%f31, %f29, %f30;
	ld.global.f32 	%f32, [%rd6+-4];
	add.f32 	%f33, %f31, %f32;
	ld.global.f32 	%f34, [%rd6];
	add.f32 	%f35, %f33, %f34;
	ld.global.f32 	%f36, [%rd6+4];
	add.f32 	%f37, %f35, %f36;
	ld.global.f32 	%f38, [%rd6+8];
	add.f32 	%f39, %f37, %f38;
	ld.global.f32 	%f40, [%rd6+12];
	add.f32 	%f41, %f39, %f40;
	ld.global.f32 	%f42, [%rd6+16];
	add.f32 	%f43, %f41, %f42;
	ld.global.f32 	%f44, [%rd6+20];
	add.f32 	%f45, %f43, %f44;
	ld.global.f32 	%f46, [%rd6+24];
	add.f32 	%f47, %f45, %f46;
	ld.global.f32 	%f48, [%rd6+28];
	add.f32 	%f84, %f47, %f48;
	add.s32 	%r32, %r32, 16;
	add.s32 	%r31, %r31, 16;
	setp.ne.s32 	%p4, %r32, 0;
	@%p4 bra 	$L__BB9_4;
$L__BB9_5:
	setp.eq.s32 	%p5, %r3, 0;
	@%p5 bra 	$L__BB9_14;
	and.b32  	%r11, %r23, 7;
	setp.lt.u32 	%p6, %r3, 8;
	@%p6 bra 	$L__BB9_8;
	add.s32 	%r29, %r34, %r2;
	mul.wide.s32 	%rd7, %r29, 4;
	add.s64 	%rd8, %rd1, %rd7;
	ld.global.f32 	%f50, [%rd8];
	add.f32 	%f51, %f84, %f50;
	ld.global.f32 	%f52, [%rd8+4];
	add.f32 	%f53, %f51, %f52;
	ld.global.f32 	%f54, [%rd8+8];
	add.f32 	%f55, %f53, %f54;
	ld.global.f32 	%f56, [%rd8+12];
	add.f32 	%f57, %f55, %f56;
	ld.global.f32 	%f58, [%rd8+16];
	add.f32 	%f59, %f57, %f58;
	ld.global.f32 	%f60, [%rd8+20];
	add.f32 	%f61, %f59, %f60;
	ld.global.f32 	%f62, [%rd8+24];
	add.f32 	%f63, %f61, %f62;
	ld.global.f32 	%f64, [%rd8+28];
	add.f32 	%f84, %f63, %f64;
	add.s32 	%r34, %r34, 8;
$L__BB9_8:
	setp.eq.s32 	%p7, %r11, 0;
	@%p7 bra 	$L__BB9_14;
	and.b32  	%r14, %r23, 3;
	setp.lt.u32 	%p8, %r11, 4;
	@%p8 bra 	$L__BB9_11;
	add.s32 	%r30, %r34, %r2;
	mul.wide.s32 	%rd9, %r30, 4;
	add.s64 	%rd10, %rd1, %rd9;
	ld.global.f32 	%f66, [%rd10];
	add.f32 	%f67, %f84, %f66;
	ld.global.f32 	%f68, [%rd10+4];
	add.f32 	%f69, %f67, %f68;
	ld.global.f32 	%f70, [%rd10+8];
	add.f32 	%f71, %f69, %f70;
	ld.global.f32 	%f72, [%rd10+12];
	add.f32 	%f84, %f71, %f72;
	add.s32 	%r34, %r34, 4;
$L__BB9_11:
	setp.eq.s32 	%p9, %r14, 0;
	@%p9 bra 	$L__BB9_14;
	add.s32 	%r37, %r34, %r2;
	neg.s32 	%r36, %r14;
$L__BB9_13:
	.pragma "nounroll";
	mul.wide.s32 	%rd11, %r37, 4;
	add.s64 	%rd12, %rd1, %rd11;
	ld.global.f32 	%f73, [%rd12];
	add.f32 	%f84, %f84, %f73;
	add.s32 	%r37, %r37, 1;
	add.s32 	%r36, %r36, 1;
	setp.ne.s32 	%p10, %r36, 0;
	@%p10 bra 	$L__BB9_13;
$L__BB9_14:
	cvt.rn.f32.s32 	%f74, %r23;
	div.rn.f32 	%f75, %f84, %f74;
	cvta.to.global.u64 	%rd13, %rd3;
	mul.wide.s32 	%rd14, %r1, 4;
	add.s64 	%rd15, %rd13, %rd14;
	st.global.f32 	[%rd15], %f75;
$L__BB9_15:
	ret;

}
	// .globl	_Z22relu_derivative_kernelPfS_i
.visible .entry _Z22relu_derivative_kernelPfS_i(
	.param .u64 .ptr .align 1 _Z22relu_derivative_kernelPfS_i_param_0,
	.param .u64 .ptr .align 1 _Z22relu_derivative_kernelPfS_i_param_1,
	.param .u32 _Z22relu_derivative_kernelPfS_i_param_2
)
{
	.reg .pred 	%p<3>;
	.reg .b32 	%r<6>;
	.reg .b32 	%f<3>;
	.reg .b64 	%rd<8>;

	ld.param.u64 	%rd1, [_Z22relu_derivative_kernelPfS_i_param_0];
	ld.param.u64 	%rd2, [_Z22relu_derivative_kernelPfS_i_param_1];
	ld.param.u32 	%r2, [_Z22relu_derivative_kernelPfS_i_param_2];
	mov.u32 	%r3, %ctaid.x;
	mov.u32 	%r4, %ntid.x;
	mov.u32 	%r5, %tid.x;
	mad.lo.s32 	%r1, %r3, %r4, %r5;
	setp.ge.s32 	%p1, %r1, %r2;
	@%p1 bra 	$L__BB10_2;
	cvta.to.global.u64 	%rd3, %rd1;
	cvta.to.global.u64 	%rd4, %rd2;
	mul.wide.s32 	%rd5, %r1, 4;
	add.s64 	%rd6, %rd3, %rd5;
	ld.global.f32 	%f1, [%rd6];
	setp.gt.f32 	%p2, %f1, 0f00000000;
	selp.f32 	%f2, 0f3F800000, 0f00000000, %p2;
	add.s64 	%rd7, %rd4, %rd5;
	st.global.f32 	[%rd7], %f2;
$L__BB10_2:
	ret;

}
	// .globl	_Z10computedZ1PfS_i
.visible .entry _Z10computedZ1PfS_i(
	.param .u64 .ptr .align 1 _Z10computedZ1PfS_i_param_0,
	.param .u64 .ptr .align 1 _Z10computedZ1PfS_i_param_1,
	.param .u32 _Z10computedZ1PfS_i_param_2
)
{
	.reg .pred 	%p<2>;
	.reg .b32 	%r<6>;
	.reg .b32 	%f<4>;
	.reg .b64 	%rd<8>;

	ld.param.u64 	%rd1, [_Z10computedZ1PfS_i_param_0];
	ld.param.u64 	%rd2, [_Z10computedZ1PfS_i_param_1];
	ld.param.u32 	%r2, [_Z10computedZ1PfS_i_param_2];
	mov.u32 	%r3, %ctaid.x;
	mov.u32 	%r4, %ntid.x;
	mov.u32 	%r5, %tid.x;
	mad.lo.s32 	%r1, %r3, %r4, %r5;
	setp.ge.s32 	%p1, %r1, %r2;
	@%p1 bra 	$L__BB11_2;
	cvta.to.global.u64 	%rd3, %rd2;
	cvta.to.global.u64 	%rd4, %rd1;
	mul.wide.s32 	%rd5, %r1, 4;
	add.s64 	%rd6, %rd3, %rd5;
	ld.global.f32 	%f1, [%rd6];
	add.s64 	%rd7, %rd4, %rd5;
	ld.global.f32 	%f2, [%rd7];
	mul.f32 	%f3, %f1, %f2;
	st.global.f32 	[%rd7], %f3;
$L__BB11_2:
	ret;

}
	// .globl	_Z20update_params_kernelPfS_fi
.visible .entry _Z20update_params_kernelPfS_fi(
	.param .u64 .ptr .align 1 _Z20update_params_kernelPfS_fi_param_0,
	.param .u64 .ptr .align 1 _Z20update_params_kernelPfS_fi_param_1,
	.param .f32 _Z20update_params_kernelPfS_fi_param_2,
	.param .u32 _Z20update_params_kernelPfS_fi_param_3
)
{
	.reg .pred 	%p<2>;
	.reg .b32 	%r<6>;
	.reg .b32 	%f<6>;
	.reg .b64 	%rd<8>;

	ld.param.u64 	%rd1, [_Z20update_params_kernelPfS_fi_param_0];
	ld.param.u64 	%rd2, [_Z20update_params_kernelPfS_fi_param_1];
	ld.param.f32 	%f1, [_Z20update_params_kernelPfS_fi_param_2];
	ld.param.u32 	%r2, [_Z20update_params_kernelPfS_fi_param_3];
	mov.u32 	%r3, %ctaid.x;
	mov.u32 	%r4, %ntid.x;
	mov.u32 	%r5, %tid.x;
	mad.lo.s32 	%r1, %r3, %r4, %r5;
	setp.ge.s32 	%p1, %r1, %r2;
	@%p1 bra 	$L__BB12_2;
	cvta.to.global.u64 	%rd3, %rd2;
	cvta.to.global.u64 	%rd4, %rd1;
	mul.wide.s32 	%rd5, %r1, 4;
	add.s64 	%rd6, %rd3, %rd5;
	ld.global.f32 	%f2, [%rd6];
	mul.f32 	%f3, %f1, %f2;
	add.s64 	%rd7, %rd4, %rd5;
	ld.global.f32 	%f4, [%rd7];
	sub.f32 	%f5, %f4, %f3;
	st.global.f32 	[%rd7], %f5;
$L__BB12_2:
	ret;

}


// ===== COMPILED SASS (sm_100) =====

	.target	sm_100

	.elftype	@"ET_EXEC"


//--------------------- .note.nv.tkinfo           --------------------------
	.section	.note.nv.tkinfo,"",@"SHT_NOTE"
	.sectionflags	@"SHF_NOTE_NV_TKINFO"
	.tkinfo
        /*0018*/ 	.word	0x00000002
        /*0030*/ 	.string	""
        /*0030*/ 	.string	"ptxas"
        /*0030*/ 	.string	"Cuda compilation tools, release 13.0, V13.0.88"
        /*0030*/ 	.string	"Build cuda_13.0.r13.0/compiler.36424714_0"
        /*0030*/ 	.string	"-arch sm_100 -m 64 "



//--------------------- .note.nv.cuinfo           --------------------------
	.section	.note.nv.cuinfo,"",@"SHT_NOTE"
	.sectionflags	@"SHF_NOTE_NV_CUINFO"
        /*0018*/ 	.short	0x0002
        /*001a*/ 	.short	0x0064
        /*001c*/ 	.short	0x0082
	.zero		2


//--------------------- .nv.info                  --------------------------
	.section	.nv.info,"",@"SHT_CUDA_INFO"
	.align	4


	//----- nvinfo : EIATTR_REGCOUNT
	.align		4
        /*0000*/ 	.byte	0x04, 0x2f
        /*0002*/ 	.short	(.L_1 - .L_0)
	.align		4
.L_0:
        /*0004*/ 	.word	index@(_Z11relu_kernelPfS_i)
        /*0008*/ 	.word	0x0000000a


	//----- nvinfo : EIATTR_FRAME_SIZE
	.align		4
.L_1:
        /*000c*/ 	.byte	0x04, 0x11
        /*000e*/ 	.short	(.L_3 - .L_2)
	.align		4
.L_2:
        /*0010*/ 	.word	index@(_Z11relu_kernelPfS_i)
        /*0014*/ 	.word	0x00000000


	//----- nvinfo : EIATTR_REGCOUNT
	.align		4
.L_3:
        /*0018*/ 	.byte	0x04, 0x2f
        /*001a*/ 	.short	(.L_5 - .L_4)
	.align		4
.L_4:
        /*001c*/ 	.word	index@(_Z14softmax_kernelPfS_i)
        /*0020*/ 	.word	0x00000024


	//----- nvinfo : EIATTR_FRAME_SIZE
	.align		4
.L_5:
        /*0024*/ 	.byte	0x04, 0x11
        /*0026*/ 	.short	(.L_7 - .L_6)
	.align		4
.L_6:
        /*0028*/ 	.word	index@($__internal_1_$__cuda_sm3x_div_rn_noftz_f32_slowpath)
        /*002c*/ 	.word	0x00000000


	//----- nvinfo : EIATTR_FRAME_SIZE
	.align		4
.L_7:
        /*0030*/ 	.byte	0x04, 0x11
        /*0032*/ 	.short	(.L_9 - .L_8)
	.align		4
.L_8:
        /*0034*/ 	.word	index@(_Z14softmax_kernelPfS_i)
        /*0038*/ 	.word	0x00000000


	//----- nvinfo : EIATTR_REGCOUNT
	.align		4
.L_9:
        /*003c*/ 	.byte	0x04, 0x2f
        /*003e*/ 	.short	(.L_11 - .L_10)
	.align		4
.L_10:
        /*0040*/ 	.word	index@(_Z19naive_matmul_kernelPfS_S_iii)
        /*0044*/ 	.word	0x00000020


	//----- nvinfo : EIATTR_FRAME_SIZE
	.align		4
.L_11:
        /*0048*/ 	.byte	0x04, 0x11
        /*004a*/ 	.short	(.L_13 - .L_12)
	.align		4
.L_12:
        /*004c*/ 	.word	index@(_Z19naive_matmul_kernelPfS_S_iii)
        /*0050*/ 	.word	0x00000000


	//----- nvinfo : EIATTR_REGCOUNT
	.align		4
.L_13:
        /*0054*/ 	.byte	0x04, 0x2f
        /*0056*/ 	.short	(.L_15 - .L_14)
	.align		4
.L_14:
        /*0058*/ 	.word	index@(_Z24naive_matmul_a_bt_kernelPfS_S_iii)
        /*005c*/ 	.word	0x0000001f


	//----- nvinfo : EIATTR_FRAME_SIZE
	.align		4
.L_15:
        /*0060*/ 	.byte	0x04, 0x11
        /*0062*/ 	.short	(.L_17 - .L_16)
	.align		4
.L_16:
        /*0064*/ 	.word	index@(_Z24naive_matmul_a_bt_kernelPfS_S_iii)
        /*0068*/ 	.word	0x00000000


	//----- nvinfo : EIATTR_REGCOUNT
	.align		4
.L_17:
        /*006c*/ 	.byte	0x04, 0x2f
        /*006e*/ 	.short	(.L_19 - .L_18)
	.align		4
.L_18:
        /*0070*/ 	.word	index@(_Z24naive_matmul_at_b_kernelPfS_S_iii)
        /*0074*/ 	.word	0x00000020


	//----- nvinfo : EIATTR_FRAME_SIZE
	.align		4
.L_19:
        /*0078*/ 	.byte	0x04, 0x11
        /*007a*/ 	.short	(.L_21 - .L_20)
	.align		4
.L_20:
        /*007c*/ 	.word	index@(_Z24naive_matmul_at_b_kernelPfS_S_iii)
        /*0080*/ 	.word	0x00000000


	//----- nvinfo : EIATTR_REGCOUNT
	.align		4
.L_21:
        /*0084*/ 	.byte	0x04, 0x2f
        /*0086*/ 	.short	(.L_23 - .L_22)
	.align		4
.L_22:
        /*0088*/ 	.word	index@(_Z15add_bias_kernelPfS_ii)
        /*008c*/ 	.word	0x0000000c


	//----- nvinfo : EIATTR_FRAME_SIZE
	.align		4
.L_23:
        /*0090*/ 	.byte	0x04, 0x11
        /*0092*/ 	.short	(.L_25 - .L_24)
	.align		4
.L_24:
        /*0094*/ 	.word	index@(_Z15add_bias_kernelPfS_ii)
        /*0098*/ 	.word	0x00000000


	//----- nvinfo : EIATTR_REGCOUNT
	.align		4
.L_25:
        /*009c*/ 	.byte	0x04, 0x2f
        /*009e*/ 	.short	(.L_27 - .L_26)
	.align		4
.L_26:
        /*00a0*/ 	.word	index@(_Z14one_hot_kernelPiiPf)
        /*00a4*/ 	.word	0x0000000c


	//----- nvinfo : EIATTR_FRAME_SIZE
	.align		4
.L_27:
        /*00a8*/ 	.byte	0x04, 0x11
        /*00aa*/ 	.short	(.L_29 - .L_28)
	.align		4
.L_28:
        /*00ac*/ 	.word	index@(_Z14one_hot_kernelPiiPf)
        /*00b0*/ 	.word	0x00000000


	//----- nvinfo : EIATTR_REGCOUNT
	.align		4
.L_29:
        /*00b4*/ 	.byte	0x04, 0x2f
        /*00b6*/ 	.short	(.L_31 - .L_30)
	.align		4
.L_30:
        /*00b8*/ 	.word	index@(_Z18compute_dZ2_kernelPfS_S_i)
        /*00bc*/ 	.word	0x0000000c


	//----- nvinfo : EIATTR_FRAME_SIZE
	.align		4
.L_31:
        /*00c0*/ 	.byte	0x04, 0x11
        /*00c2*/ 	.short	(.L_33 - .L_32)
	.align		4
.L_32:
        /*00c4*/ 	.word	index@(_Z18compute_dZ2_kernelPfS_S_i)
        /*00c8*/ 	.word	0x00000000


	//----- nvinfo : EIATTR_REGCOUNT
	.align		4
.L_33:
        /*00cc*/ 	.byte	0x04, 0x2f
        /*00ce*/ 	.short	(.L_35 - .L_34)
	.align		4
.L_34:
        /*00d0*/ 	.word	index@(_Z12scale_kernelPffi)
        /*00d4*/ 	.word	0x00000008


	//----- nvinfo : EIATTR_FRAME_SIZE
	.align		4
.L_35:
        /*00d8*/ 	.byte	0x04, 0x11
        /*00da*/ 	.short	(.L_37 - .L_36)
	.align		4
.L_36:
        /*00dc*/ 	.word	index@(_Z12scale_kernelPffi)
        /*00e0*/ 	.word	0x00000000


	//----- nvinfo : EIATTR_REGCOUNT
	.align		4
.L_37:
        /*00e4*/ 	.byte	0x04, 0x2f
        /*00e6*/ 	.short	(.L_39 - .L_38)
	.align		4
.L_38:
        /*00e8*/ 	.word	index@(_Z15avg_rows_kernelPfS_ii)
        /*00ec*/ 	.word	0x0000001f


	//----- nvinfo : EIATTR_FRAME_SIZE
	.align		4
.L_39:
        /*00f0*/ 	.byte	0x04, 0x11
        /*00f2*/ 	.short	(.L_41 - .L_40)
	.align		4
.L_40:
        /*00f4*/ 	.word	index@($__internal_0_$__cuda_sm3x_div_rn_noftz_f32_slowpath)
        /*00f8*/ 	.word	0x00000000


	//----- nvinfo : EIATTR_FRAME_SIZE
	.align		4
.L_41:
        /*00fc*/ 	.byte	0x04, 0x11
        /*00fe*/ 	.short	(.L_43 - .L_42)
	.align		4
.L_42:
        /*0100*/ 	.word	index@(_Z15avg_rows_kernelPfS_ii)
        /*0104*/ 	.word	0x00000000


	//----- nvinfo : EIATTR_REGCOUNT
	.align		4
.L_43:
        /*0108*/ 	.byte	0x04, 0x2f
        /*010a*/ 	.short	(.L_45 - .L_44)
	.align		4
.L_44:
        /*010c*/ 	.word	index@(_Z22relu_derivative_kernelPfS_i)
        /*0110*/ 	.word	0x0000000a


	//----- nvinfo : EIATTR_FRAME_SIZE
	.align		4
.L_45:
        /*0114*/ 	.byte	0x04, 0x11
        /*0116*/ 	.short	(.L_47 - .L_46)
	.align		4
.L_46:
        /*0118*/ 	.word	index@(_Z22relu_derivative_kernelPfS_i)
        /*011c*/ 	.word	0x00000000


	//----- nvinfo : EIATTR_REGCOUNT
	.align		4
.L_47:
        /*0120*/ 	.byte	0x04, 0x2f
        /*0122*/ 	.short	(.L_49 - .L_48)
	.align		4
.L_48:
        /*0124*/ 	.word	index@(_Z10computedZ1PfS_i)
        /*0128*/ 	.word	0x0000000a


	//----- nvinfo : EIATTR_FRAME_SIZE
	.align		4
.L_49:
        /*012c*/ 	.byte	0x04, 0x11
        /*012e*/ 	.short	(.L_51 - .L_50)
	.align		4
.L_50:
        /*0130*/ 	.word	index@(_Z10computedZ1PfS_i)
        /*0134*/ 	.word	0x00000000


	//----- nvinfo : EIATTR_REGCOUNT
	.align		4
.L_51:
        /*0138*/ 	.byte	0x04, 0x2f
        /*013a*/ 	.short	(.L_53 - .L_52)
	.align		4
.L_52:
        /*013c*/ 	.word	index@(_Z20update_params_kernelPfS_fi)
        /*0140*/ 	.word	0x0000000a


	//----- nvinfo : EIATTR_FRAME_SIZE
	.align		4
.L_53:
        /*0144*/ 	.byte	0x04, 0x11
        /*0146*/ 	.short	(.L_55 - .L_54)
	.align		4
.L_54:
        /*0148*/ 	.word	index@(_Z20update_params_kernelPfS_fi)
        /*014c*/ 	.word	0x00000000


	//----- nvinfo : EIATTR_MIN_STACK_SIZE
	.align		4
.L_55:
        /*0150*/ 	.byte	0x04, 0x12
        /*0152*/ 	.short	(.L_57 - .L_56)
	.align		4
.L_56:
        /*0154*/ 	.word	index@(_Z20update_params_kernelPfS_fi)
        /*0158*/ 	.word	0x00000000


	//----- nvinfo : EIATTR_MIN_STACK_SIZE
	.align		4
.L_57:
        /*015c*/ 	.byte	0x04, 0x12
        /*015e*/ 	.short	(.L_59 - .L_58)
	.align		4
.L_58:
        /*0160*/ 	.word	index@(_Z10computedZ1PfS_i)
        /*0164*/ 	.word	0x00000000


	//----- nvinfo : EIATTR_MIN_STACK_SIZE
	.align		4
.L_59:
        /*0168*/ 	.byte	0x04, 0x12
        /*016a*/ 	.short	(.L_61 - .L_60)
	.align		4
.L_60:
        /*016c*/ 	.word	index@(_Z22relu_derivative_kernelPfS_i)
        /*0170*/ 	.word	0x00000000


	//----- nvinfo : EIATTR_MIN_STACK_SIZE
	.align		4
.L_61:
        /*0174*/ 	.byte	0x04, 0x12
        /*0176*/ 	.short	(.L_63 - .L_62)
	.align		4
.L_62:
        /*0178*/ 	.word	index@(_Z15avg_rows_kernelPfS_ii)
        /*017c*/ 	.word	0x00000000


	//----- nvinfo : EIATTR_MIN_STACK_SIZE
	.align		4
.L_63:
        /*0180*/ 	.byte	0x04, 0x12
        /*0182*/ 	.short	(.L_65 - .L_64)
	.align		4
.L_64:
        /*0184*/ 	.word	index@(_Z12scale_kernelPffi)
        /*0188*/ 	.word	0x00000000


	//----- nvinfo : EIATTR_MIN_STACK_SIZE
	.align		4
.L_65:
        /*018c*/ 	.byte	0x04, 0x12
        /*018e*/ 	.short	(.L_67 - .L_66)
	.align		4
.L_66:
        /*0190*/ 	.word	index@(_Z18compute_dZ2_kernelPfS_S_i)
        /*0194*/ 	.word	0x00000000


	//----- nvinfo : EIATTR_MIN_STACK_SIZE
	.align		4
.L_67:
        /*0198*/ 	.byte	0x04, 0x12
        /*019a*/ 	.short	(.L_69 - .L_68)
	.align		4
.L_68:
        /*019c*/ 	.word	index@(_Z14one_hot_kernelPiiPf)
        /*01a0*/ 	.word	0x00000000


	//----- nvinfo : EIATTR_MIN_STACK_SIZE
	.align		4
.L_69:
        /*01a4*/ 	.byte	0x04, 0x12
        /*01a6*/ 	.short	(.L_71 - .L_70)
	.align		4
.L_70:
        /*01a8*/ 	.word	index@(_Z15add_bias_kernelPfS_ii)
        /*01ac*/ 	.word	0x00000000


	//----- nvinfo : EIATTR_MIN_STACK_SIZE
	.align		4
.L_71:
        /*01b0*/ 	.byte	0x04, 0x12
        /*01b2*/ 	.short	(.L_73 - .L_72)
	.align		4
.L_72:
        /*01b4*/ 	.word	index@(_Z24naive_matmul_at_b_kernelPfS_S_iii)
        /*01b8*/ 	.word	0x00000000


	//----- nvinfo : EIATTR_MIN_STACK_SIZE
	.align		4
.L_73:
        /*01bc*/ 	.byte	0x04, 0x12
        /*01be*/ 	.short	(.L_75 - .L_74)
	.align		4
.L_74:
        /*01c0*/ 	.word	index@(_Z24naive_matmul_a_bt_kernelPfS_S_iii)
        /*01c4*/ 	.word	0x00000000


	//----- nvinfo : EIATTR_MIN_STACK_SIZE
	.align		4
.L_75:
        /*01c8*/ 	.byte	0x04, 0x12
        /*01ca*/ 	.short	(.L_77 - .L_76)
	.align		4
.L_76:
        /*01cc*/ 	.word	index@(_Z19naive_matmul_kernelPfS_S_iii)
        /*01d0*/ 	.word	0x00000000


	//----- nvinfo : EIATTR_MIN_STACK_SIZE
	.align		4
.L_77:
        /*01d4*/ 	.byte	0x04, 0x12
        /*01d6*/ 	.short	(.L_79 - .L_78)
	.align		4
.L_78:
        /*01d8*/ 	.word	index@(_Z14softmax_kernelPfS_i)
        /*01dc*/ 	.word	0x00000000


	//----- nvinfo : EIATTR_MIN_STACK_SIZE
	.align		4
.L_79:
        /*01e0*/ 	.byte	0x04, 0x12
        /*01e2*/ 	.short	(.L_81 - .L_80)
	.align		4
.L_80:
        /*01e4*/ 	.word	index@(_Z11relu_kernelPfS_i)
        /*01e8*/ 	.word	0x00000000
.L_81:


//--------------------- .nv.compat                --------------------------
	.section	.nv.compat,"",@"SHT_CUDA_COMPAT_INFO"
	.align	4
        /*0000*/ 	.byte	0x02, 0x09, 0x00, 0x00, 0x02, 0x02, 0x01, 0x00, 0x02, 0x05, 0x05, 0x00, 0x03, 0x07, 0x01, 0x01
        /*0010*/ 	.byte	0x02, 0x03, 0x00, 0x00, 0x02, 0x06, 0x01, 0x00, 0x04, 0x0b, 0x08, 0x00, 0x01, 0x00, 0x00, 0x00
        /*0020*/ 	.byte	0x00, 0x00, 0x00, 0x00


//--------------------- .nv.info._Z20update_params_kernelPfS_fi --------------------------
	.section	.nv.info._Z20update_params_kernelPfS_fi,"",@"SHT_CUDA_INFO"
	.sectionflags	@""
	.align	4


	//----- nvinfo : EIATTR_CUDA_API_VERSION
	.align		4
        /*0000*/ 	.byte	0x04, 0x37
        /*0002*/ 	.short	(.L_83 - .L_82)
.L_82:
        /*0004*/ 	.word	0x00000082


	//----- nvinfo : EIATTR_KPARAM_INFO
	.align		4
.L_83:
        /*0008*/ 	.byte	0x04, 0x17
        /*000a*/ 	.short	(.L_85 - .L_84)
.L_84:
        /*000c*/ 	.word	0x00000000
        /*0010*/ 	.short	0x0003
        /*0012*/ 	.short	0x0014
        /*0014*/ 	.byte	0x00, 0xf0, 0x11, 0x00


	//----- nvinfo : EIATTR_KPARAM_INFO
	.align		4
.L_85:
        /*0018*/ 	.byte	0x04, 0x17
        /*001a*/ 	.short	(.L_87 - .L_86)
.L_86:
        /*001c*/ 	.word	0x00000000
        /*0020*/ 	.short	0x0002
        /*0022*/ 	.short	0x0010
        /*0024*/ 	.byte	0x00, 0xf0, 0x11, 0x00


	//----- nvinfo : EIATTR_KPARAM_INFO
	.align		4
.L_87:
        /*0028*/ 	.byte	0x04, 0x17
        /*002a*/ 	.short	(.L_89 - .L_88)
.L_88:
        /*002c*/ 	.word	0x00000000
        /*0030*/ 	.short	0x0001
        /*0032*/ 	.short	0x0008
        /*0034*/ 	.byte	0x00, 0xf5, 0x21, 0x00


	//----- nvinfo : EIATTR_KPARAM_INFO
	.align		4
.L_89:
        /*0038*/ 	.byte	0x04, 0x17
        /*003a*/ 	.short	(.L_91 - .L_90)
.L_90:
        /*003c*/ 	.word	0x00000000
        /*0040*/ 	.short	0x0000
        /*0042*/ 	.short	0x0000
        /*0044*/ 	.byte	0x00, 0xf5, 0x21, 0x00


	//----- nvinfo : EIATTR_SPARSE_MMA_MASK
	.align		4
.L_91:
        /*0048*/ 	.byte	0x03, 0x50
        /*004a*/ 	.short	0x0000


	//----- nvinfo : EIATTR_MAXREG_COUNT
	.align		4
        /*004c*/ 	.byte	0x03, 0x1b
        /*004e*/ 	.short	0x00ff


	//----- nvinfo : EIATTR_MERCURY_ISA_VERSION
	.align		4
        /*0050*/ 	.byte	0x03, 0x5f
        /*0052*/ 	.short	0x0101


	//----- nvinfo : EIATTR_VRC_CTA_INIT_COUNT
	.align		4
        /*0054*/ 	.byte	0x02, 0x4a
	.zero		1
	.zero		1


	//----- nvinfo : EIATTR_EXIT_INSTR_OFFSETS
	.align		4
        /*0058*/ 	.byte	0x04, 0x1c
        /*005a*/ 	.short	(.L_93 - .L_92)


	//   ....[0]....
.L_92:
        /*005c*/ 	.word	0x00000070


	//   ....[1]....
        /*0060*/ 	.word	0x00000120


	//----- nvinfo : EIATTR_CBANK_PARAM_SIZE
	.align		4
.L_93:
        /*0064*/ 	.byte	0x03, 0x19
        /*0066*/ 	.short	0x0018


	//----- nvinfo : EIATTR_PARAM_CBANK
	.align		4
        /*0068*/ 	.byte	0x04, 0x0a
        /*006a*/ 	.short	(.L_95 - .L_94)
	.align		4
.L_94:
        /*006c*/ 	.word	index@(.nv.constant0._Z20update_params_kernelPfS_fi)
        /*0070*/ 	.short	0x0380
        /*0072*/ 	.short	0x0018


	//----- nvinfo : EIATTR_SW_WAR
	.align		4
.L_95:
        /*0074*/ 	.byte	0x04, 0x36
        /*0076*/ 	.short	(.L_97 - .L_96)
.L_96:
        /*0078*/ 	.word	0x00000008
.L_97:


//--------------------- .nv.info._Z10computedZ1PfS_i --------------------------
	.section	.nv.info._Z10computedZ1PfS_i,"",@"SHT_CUDA_INFO"
	.sectionflags	@""
	.align	4


	//----- nvinfo : EIATTR_CUDA_API_VERSION
	.align		4
        /*0000*/ 	.byte	0x04, 0x37
        /*0002*/ 	.short	(.L_99 - .L_98)
.L_98:
        /*0004*/ 	.word	0x00000082


	//----- nvinfo : EIATTR_KPARAM_INFO
	.align		4
.L_99:
        /*0008*/ 	.byte	0x04, 0x17
        /*000a*/ 	.short	(.L_101 - .L_100)
.L_100:
        /*000c*/ 	.word	0x00000000
        /*0010*/ 	.short	0x0002
        /*0012*/ 	.short	0x0010
        /*0014*/ 	.byte	0x00, 0xf0, 0x11, 0x00


	//----- nvinfo : EIATTR_KPARAM_INFO
	.align		4
.L_101:
        /*0018*/ 	.byte	0x04, 0x17
        /*001a*/ 	.short	(.L_103 - .L_102)
.L_102:
        /*001c*/ 	.word	0x00000000
        /*0020*/ 	.short	0x0001
        /*0022*/ 	.short	0x0008
        /*0024*/ 	.byte	0x00, 0xf5, 0x21, 0x00


	//----- nvinfo : EIATTR_KPARAM_INFO
	.align		4
.L_103:
        /*0028*/ 	.byte	0x04, 0x17
        /*002a*/ 	.short	(.L_105 - .L_104)
.L_104:
        /*002c*/ 	.word	0x00000000
        /*0030*/ 	.short	0x0000
        /*0032*/ 	.short	0x0000
        /*0034*/ 	.byte	0x00, 0xf5, 0x21, 0x00


	//----- nvinfo : EIATTR_SPARSE_MMA_MASK
	.align		4
.L_105:
        /*0038*/ 	.byte	0x03, 0x50
        /*003a*/ 	.short	0x0000


	//----- nvinfo : EIATTR_MAXREG_COUNT
	.align		4
        /*003c*/ 	.byte	0x03, 0x1b
        /*003e*/ 	.short	0x00ff


	//----- nvinfo : EIATTR_MERCURY_ISA_VERSION
	.align		4
        /*0040*/ 	.byte	0x03, 0x5f
        /*0042*/ 	.short	0x0101


	//----- nvinfo : EIATTR_VRC_CTA_INIT_COUNT
	.align		4
        /*0044*/ 	.byte	0x02, 0x4a
	.zero		1
	.zero		1


	//----- nvinfo : EIATTR_EXIT_INSTR_OFFSETS
	.align		4
        /*0048*/ 	.byte	0x04, 0x1c
        /*004a*/ 	.short	(.L_107 - .L_106)


	//   ....[0]....
.L_106:
        /*004c*/ 	.word	0x00000070


	//   ....[1]....
        /*0050*/ 	.word	0x00000110


	//----- nvinfo : EIATTR_CBANK_PARAM_SIZE
	.align		4
.L_107:
        /*0054*/ 	.byte	0x03, 0x19
        /*0056*/ 	.short	0x0014


	//----- nvinfo : EIATTR_PARAM_CBANK
	.align		4
        /*0058*/ 	.byte	0x04, 0x0a
        /*005a*/ 	.short	(.L_109 - .L_108)
	.align		4
.L_108:
        /*005c*/ 	.word	index@(.nv.constant0._Z10computedZ1PfS_i)
        /*0060*/ 	.short	0x0380
        /*0062*/ 	.short	0x0014


	//----- nvinfo : EIATTR_SW_WAR
	.align		4
.L_109:
        /*0064*/ 	.byte	0x04, 0x36
        /*0066*/ 	.short	(.L_111 - .L_110)
.L_110:
        /*0068*/ 	.word	0x00000008
.L_111:


//--------------------- .nv.info._Z22relu_derivative_kernelPfS_i --------------------------
	.section	.nv.info._Z22relu_derivative_kernelPfS_i,"",@"SHT_CUDA_INFO"
	.sectionflags	@""
	.align	4


	//----- nvinfo : EIATTR_CUDA_API_VERSION
	.align		4
        /*0000*/ 	.byte	0x04, 0x37
        /*0002*/ 	.short	(.L_113 - .L_112)
.L_112:
        /*0004*/ 	.word	0x00000082


	//----- nvinfo : EIATTR_KPARAM_INFO
	.align		4
.L_113:
        /*0008*/ 	.byte	0x04, 0x17
        /*000a*/ 	.short	(.L_115 - .L_114)
.L_114:
        /*000c*/ 	.word	0x00000000
        /*0010*/ 	.short	0x0002
        /*0012*/ 	.short	0x0010
        /*0014*/ 	.byte	0x00, 0xf0, 0x11, 0x00


	//----- nvinfo : EIATTR_KPARAM_INFO
	.align		4
.L_115:
        /*0018*/ 	.byte	0x04, 0x17
        /*001a*/ 	.short	(.L_117 - .L_116)
.L_116:
        /*001c*/ 	.word	0x00000000
        /*0020*/ 	.short	0x0001
        /*0022*/ 	.short	0x0008
        /*0024*/ 	.byte	0x00, 0xf5, 0x21, 0x00


	//----- nvinfo : EIATTR_KPARAM_INFO
	.align		4
.L_117:
        /*0028*/ 	.byte	0x04, 0x17
        /*002a*/ 	.short	(.L_119 - .L_118)
.L_118:
        /*002c*/ 	.word	0x00000000
        /*0030*/ 	.short	0x0000
        /*0032*/ 	.short	0x0000
        /*0034*/ 	.byte	0x00, 0xf5, 0x21, 0x00


	//----- nvinfo : EIATTR_SPARSE_MMA_MASK
	.align		4
.L_119:
        /*0038*/ 	.byte	0x03, 0x50
        /*003a*/ 	.short	0x0000


	//----- nvinfo : EIATTR_MAXREG_COUNT
	.align		4
        /*003c*/ 	.byte	0x03, 0x1b
        /*003e*/ 	.short	0x00ff


	//----- nvinfo : EIATTR_MERCURY_ISA_VERSION
	.align		4
        /*0040*/ 	.byte	0x03, 0x5f
        /*0042*/ 	.short	0x0101


	//----- nvinfo : EIATTR_VRC_CTA_INIT_COUNT
	.align		4
        /*0044*/ 	.byte	0x02, 0x4a
	.zero		1
	.zero		1


	//----- nvinfo : EIATTR_EXIT_INSTR_OFFSETS
	.align		4
        /*0048*/ 	.byte	0x04, 0x1c
        /*004a*/ 	.short	(.L_121 - .L_120)


	//   ....[0]....
.L_120:
        /*004c*/ 	.word	0x00000070


	//   ....[1]....
        /*0050*/ 	.word	0x00000100


	//----- nvinfo : EIATTR_CBANK_PARAM_SIZE
	.align		4
.L_121:
        /*0054*/ 	.byte	0x03, 0x19
        /*0056*/ 	.short	0x0014


	//----- nvinfo : EIATTR_PARAM_CBANK
	.align		4
        /*0058*/ 	.byte	0x04, 0x0a
        /*005a*/ 	.short	(.L_123 - .L_122)
	.align		4
.L_122:
        /*005c*/ 	.word	index@(.nv.constant0._Z22relu_derivative_kernelPfS_i)
        /*0060*/ 	.short	0x0380
        /*0062*/ 	.short	0x0014


	//----- nvinfo : EIATTR_SW_WAR
	.align		4
.L_123:
        /*0064*/ 	.byte	0x04, 0x36
        /*0066*/ 	.short	(.L_125 - .L_124)
.L_124:
        /*0068*/ 	.word	0x00000008
.L_125:


//--------------------- .nv.info._Z15avg_rows_kernelPfS_ii --------------------------
	.section	.nv.info._Z15avg_rows_kernelPfS_ii,"",@"SHT_CUDA_INFO"
	.sectionflags	@""
	.align	4


	//----- nvinfo : EIATTR_CUDA_API_VERSION
	.align		4
        /*0000*/ 	.byte	0x04, 0x37
        /*0002*/ 	.short	(.L_127 - .L_126)
.L_126:
        /*0004*/ 	.word	0x00000082


	//----- nvinfo : EIATTR_KPARAM_INFO
	.align		4
.L_127:
        /*0008*/ 	.byte	0x04, 0x17
        /*000a*/ 	.short	(.L_129 - .L_128)
.L_128:
        /*000c*/ 	.word	0x00000000
        /*0010*/ 	.short	0x0003
        /*0012*/ 	.short	0x0014
        /*0014*/ 	.byte	0x00, 0xf0, 0x11, 0x00


	//----- nvinfo : EIATTR_KPARAM_INFO
	.align		4
.L_129:
        /*0018*/ 	.byte	0x04, 0x17
        /*001a*/ 	.short	(.L_131 - .L_130)
.L_130:
        /*001c*/ 	.word	0x00000000
        /*0020*/ 	.short	0x0002
        /*0022*/ 	.short	0x0010
        /*0024*/ 	.byte	0x00, 0xf0, 0x11, 0x00


	//----- nvinfo : EIATTR_KPARAM_INFO
	.align		4
.L_131:
        /*0028*/ 	.byte	0x04, 0x17
        /*002a*/ 	.short	(.L_133 - .L_132)
.L_132:
        /*002c*/ 	.word	0x00000000
        /*0030*/ 	.short	0x0001
        /*0032*/ 	.short	0x0008
        /*0034*/ 	.byte	0x00, 0xf5, 0x21, 0x00


	//----- nvinfo : EIATTR_KPARAM_INFO
	.align		4
.L_133:
        /*0038*/ 	.byte	0x04, 0x17
        /*003a*/ 	.short	(.L_135 - .L_134)
.L_134:
        /*003c*/ 	.word	0x00000000
        /*0040*/ 	.short	0x0000
        /*0042*/ 	.short	0x0000
        /*0044*/ 	.byte	0x00, 0xf5, 0x21, 0x00


	//----- nvinfo : EIATTR_SPARSE_MMA_MASK
	.align		4
.L_135:
        /*0048*/ 	.byte	0x03, 0x50
        /*004a*/ 	.short	0x0000


	//----- nvinfo : EIATTR_MAXREG_COUNT
	.align		4
        /*004c*/ 	.byte	0x03, 0x1b
        /*004e*/ 	.short	0x00ff


	//----- nvinfo : EIATTR_MERCURY_ISA_VERSION
	.align		4
        /*0050*/ 	.byte	0x03, 0x5f
        /*0052*/ 	.short	0x0101


	//----- nvinfo : EIATTR_VRC_CTA_INIT_COUNT
	.align		4
        /*0054*/ 	.byte	0x02, 0x4a
	.zero		1
	.zero		1


	//----- nvinfo : EIATTR_EXIT_INSTR_OFFSETS
	.align		4
        /*0058*/ 	.byte	0x04, 0x1c
        /*005a*/ 	.short	(.L_137 - .L_136)


	//   ....[0]....
.L_136:
        /*005c*/ 	.word	0x00000070


	//   ....[1]....
        /*0060*/ 	.word	0x00000880


	//----- nvinfo : EIATTR_CRS_STACK_SIZE
	.align		4
.L_137:
        /*0064*/ 	.byte	0x04, 0x1e
        /*0066*/ 	.short	(.L_139 - .L_138)
.L_138:
        /*0068*/ 	.word	0x00000000


	//----- nvinfo : EIATTR_CBANK_PARAM_SIZE
	.align		4
.L_139:
        /*006c*/ 	.byte	0x03, 0x19
        /*006e*/ 	.short	0x0018


	//----- nvinfo : EIATTR_PARAM_CBANK
	.align		4
        /*0070*/ 	.byte	0x04, 0x0a
        /*0072*/ 	.short	(.L_141 - .L_140)
	.align		4
.L_140:
        /*0074*/ 	.word	index@(.nv.constant0._Z15avg_rows_kernelPfS_ii)
        /*0078*/ 	.short	0x0380
        /*007a*/ 	.short	0x0018


	//----- nvinfo : EIATTR_SW_WAR
	.align		4
.L_141:
        /*007c*/ 	.byte	0x04, 0x36
        /*007e*/ 	.short	(.L_143 - .L_142)
.L_142:
        /*0080*/ 	.word	0x00000008
.L_143:


//--------------------- .nv.info._Z12scale_kernelPffi --------------------------
	.section	.nv.info._Z12scale_kernelPffi,"",@"SHT_CUDA_INFO"
	.sectionflags	@""
	.align	4


	//----- nvinfo : EIATTR_CUDA_API_VERSION
	.align		4
        /*0000*/ 	.byte	0x04, 0x37
        /*0002*/ 	.short	(.L_145 - .L_144)
.L_144:
        /*0004*/ 	.word	0x00000082


	//----- nvinfo : EIATTR_KPARAM_INFO
	.align		4
.L_145:
        /*0008*/ 	.byte	0x04, 0x17
        /*000a*/ 	.short	(.L_147 - .L_146)
.L_146:
        /*000c*/ 	.word	0x00000000
        /*0010*/ 	.short	0x0002
        /*0012*/ 	.short	0x000c
        /*0014*/ 	.byte	0x00, 0xf0, 0x11, 0x00


	//----- nvinfo : EIATTR_KPARAM_INFO
	.align		4
.L_147:
        /*0018*/ 	.byte	0x04, 0x17
        /*001a*/ 	.short	(.L_149 - .L_148)
.L_148:
        /*001c*/ 	.word	0x00000000
        /*0020*/ 	.short	0x0001
        /*0022*/ 	.short	0x0008
        /*0024*/ 	.byte	0x00, 0xf0, 0x11, 0x00


	//----- nvinfo : EIATTR_KPARAM_INFO
	.align		4
.L_149:
        /*0028*/ 	.byte	0x04, 0x17
        /*002a*/ 	.short	(.L_151 - .L_150)
.L_150:
        /*002c*/ 	.word	0x00000000
        /*0030*/ 	.short	0x0000
        /*0032*/ 	.short	0x0000
        /*0034*/ 	.byte	0x00, 0xf5, 0x21, 0x00


	//----- nvinfo : EIATTR_SPARSE_MMA_MASK
	.align		4
.L_151:
        /*0038*/ 	.byte	0x03, 0x50
        /*003a*/ 	.short	0x0000


	//----- nvinfo : EIATTR_MAXREG_COUNT
	.align		4
        /*003c*/ 	.byte	0x03, 0x1b
        /*003e*/ 	.short	0x00ff


	//----- nvinfo : EIATTR_MERCURY_ISA_VERSION
	.align		4
        /*0040*/ 	.byte	0x03, 0x5f
        /*0042*/ 	.short	0x0101


	//----- nvinfo : EIATTR_VRC_CTA_INIT_COUNT
	.align		4
        /*0044*/ 	.byte	0x02, 0x4a
	.zero		1
	.zero		1


	//----- nvinfo : EIATTR_EXIT_INSTR_OFFSETS
	.align		4
        /*0048*/ 	.byte	0x04, 0x1c
        /*004a*/ 	.short	(.L_153 - .L_152)


	//   ....[0]....
.L_152:
        /*004c*/ 	.word	0x00000070


	//   ....[1]....
        /*0050*/ 	.word	0x000000f0


	//----- nvinfo : EIATTR_CBANK_PARAM_SIZE
	.align		4
.L_153:
        /*0054*/ 	.byte	0x03, 0x19
        /*0056*/ 	.short	0x0010


	//----- nvinfo : EIATTR_PARAM_CBANK
	.align		4
        /*0058*/ 	.byte	0x04, 0x0a
        /*005a*/ 	.short	(.L_155 - .L_154)
	.align		4
.L_154:
        /*005c*/ 	.word	index@(.nv.constant0._Z12scale_kernelPffi)
        /*0060*/ 	.short	0x0380
        /*0062*/ 	.short	0x0010


	//----- nvinfo : EIATTR_SW_WAR
	.align		4
.L_155:
        /*0064*/ 	.byte	0x04, 0x36
        /*0066*/ 	.short	(.L_157 - .L_156)
.L_156:
        /*0068*/ 	.word	0x00000008
.L_157:


//--------------------- .nv.info._Z18compute_dZ2_kernelPfS_S_i --------------------------
	.section	.nv.info._Z18compute_dZ2_kernelPfS_S_i,"",@"SHT_CUDA_INFO"
	.sectionflags	@""
	.align	4


	//----- nvinfo : EIATTR_CUDA_API_VERSION
	.align		4
        /*0000*/ 	.byte	0x04, 0x37
        /*0002*/ 	.short	(.L_159 - .L_158)
.L_158:
        /*0004*/ 	.word	0x00000082


	//----- nvinfo : EIATTR_KPARAM_INFO
	.align		4
.L_159:
        /*0008*/ 	.byte	0x04, 0x17
        /*000a*/ 	.short	(.L_161 - .L_160)
.L_160:
        /*000c*/ 	.word	0x00000000
        /*0010*/ 	.short	0x0003
        /*0012*/ 	.short	0x0018
        /*0014*/ 	.byte	0x00, 0xf0, 0x11, 0x00


	//----- nvinfo : EIATTR_KPARAM_INFO
	.align		4
.L_161:
        /*0018*/ 	.byte	0x04, 0x17
        /*001a*/ 	.short	(.L_163 - .L_162)
.L_162:
        /*001c*/ 	.word	0x00000000
        /*0020*/ 	.short	0x0002
        /*0022*/ 	.short	0x0010
        /*0024*/ 	.byte	0x00, 0xf5, 0x21, 0x00


	//----- nvinfo : EIATTR_KPARAM_INFO
	.align		4
.L_163:
        /*0028*/ 	.byte	0x04, 0x17
        /*002a*/ 	.short	(.L_165 - .L_164)
.L_164:
        /*002c*/ 	.word	0x00000000
        /*0030*/ 	.short	0x0001
        /*0032*/ 	.short	0x0008
        /*0034*/ 	.byte	0x00, 0xf5, 0x21, 0x00


	//----- nvinfo : EIATTR_KPARAM_INFO
	.align		4
.L_165:
        /*0038*/ 	.byte	0x04, 0x17
        /*003a*/ 	.short	(.L_167 - .L_166)
.L_166:
        /*003c*/ 	.word	0x00000000
        /*0040*/ 	.short	0x0000
        /*0042*/ 	.short	0x0000
        /*0044*/ 	.byte	0x00, 0xf5, 0x21, 0x00


	//----- nvinfo : EIATTR_SPARSE_MMA_MASK
	.align		4
.L_167:
        /*0048*/ 	.byte	0x03, 0x50
        /*004a*/ 	.short	0x0000


	//----- nvinfo : EIATTR_MAXREG_COUNT
	.align		4
        /*004c*/ 	.byte	0x03, 0x1b
        /*004e*/ 	.short	0x00ff


	//----- nvinfo : EIATTR_MERCURY_ISA_VERSION
	.align		4
        /*0050*/ 	.byte	0x03, 0x5f
        /*0052*/ 	.short	0x0101


	//----- nvinfo : EIATTR_VRC_CTA_INIT_COUNT
	.align		4
        /*0054*/ 	.byte	0x02, 0x4a
	.zero		1
	.zero		1


	//----- nvinfo : EIATTR_EXIT_INSTR_OFFSETS
	.align		4
        /*0058*/ 	.byte	0x04, 0x1c
        /*005a*/ 	.short	(.L_169 - .L_168)


	//   ....[0]....
.L_168:
        /*005c*/ 	.word	0x00000070


	//   ....[1]....
        /*0060*/ 	.word	0x00000130


	//----- nvinfo : EIATTR_CBANK_PARAM_SIZE
	.align		4
.L_169:
        /*0064*/ 	.byte	0x03, 0x19
        /*0066*/ 	.short	0x001c


	//----- nvinfo : EIATTR_PARAM_CBANK
	.align		4
        /*0068*/ 	.byte	0x04, 0x0a
        /*006a*/ 	.short	(.L_171 - .L_170)
	.align		4
.L_170:
        /*006c*/ 	.word	index@(.nv.constant0._Z18compute_dZ2_kernelPfS_S_i)
        /*0070*/ 	.short	0x0380
        /*0072*/ 	.short	0x001c


	//----- nvinfo : EIATTR_SW_WAR
	.align		4
.L_171:
        /*0074*/ 	.byte	0x04, 0x36
        /*0076*/ 	.short	(.L_173 - .L_172)
.L_172:
        /*0078*/ 	.word	0x00000008
.L_173:


//--------------------- .nv.info._Z14one_hot_kernelPiiPf --------------------------
	.section	.nv.info._Z14one_hot_kernelPiiPf,"",@"SHT_CUDA_INFO"
	.sectionflags	@""
	.align	4


	//----- nvinfo : EIATTR_CUDA_API_VERSION
	.align		4
        /*0000*/ 	.byte	0x04, 0x37
        /*0002*/ 	.short	(.L_175 - .L_174)
.L_174:
        /*0004*/ 	.word	0x00000082


	//----- nvinfo : EIATTR_KPARAM_INFO
	.align		4
.L_175:
        /*0008*/ 	.byte	0x04, 0x17
        /*000a*/ 	.short	(.L_177 - .L_176)
.L_176:
        /*000c*/ 	.word	0x00000000
        /*0010*/ 	.short	0x0002
        /*0012*/ 	.short	0x0010
        /*0014*/ 	.byte	0x00, 0xf5, 0x21, 0x00


	//----- nvinfo : EIATTR_KPARAM_INFO
	.align		4
.L_177:
        /*0018*/ 	.byte	0x04, 0x17
        /*001a*/ 	.short	(.L_179 - .L_178)
.L_178:
        /*001c*/ 	.word	0x00000000
        /*0020*/ 	.short	0x0001
        /*0022*/ 	.short	0x0008
        /*0024*/ 	.byte	0x00, 0xf0, 0x11, 0x00


	//----- nvinfo : EIATTR_KPARAM_INFO
	.align		4
.L_179:
        /*0028*/ 	.byte	0x04, 0x17
        /*002a*/ 	.short	(.L_181 - .L_180)
.L_180:
        /*002c*/ 	.word	0x00000000
        /*0030*/ 	.short	0x0000
        /*0032*/ 	.short	0x0000
        /*0034*/ 	.byte	0x00, 0xf5, 0x21, 0x00


	//----- nvinfo : EIATTR_SPARSE_MMA_MASK
	.align		4
.L_181:
        /*0038*/ 	.byte	0x03, 0x50
        /*003a*/ 	.short	0x0000


	//----- nvinfo : EIATTR_MAXREG_COUNT
	.align		4
        /*003c*/ 	.byte	0x03, 0x1b
        /*003e*/ 	.short	0x00ff


	//----- nvinfo : EIATTR_MERCURY_ISA_VERSION
	.align		4
        /*0040*/ 	.byte	0x03, 0x5f
        /*0042*/ 	.short	0x0101


	//----- nvinfo : EIATTR_VRC_CTA_INIT_COUNT
	.align		4
        /*0044*/ 	.byte	0x02, 0x4a
	.zero		1
	.zero		1


	//----- nvinfo : EIATTR_EXIT_INSTR_OFFSETS
	.align		4
        /*0048*/ 	.byte	0x04, 0x1c
        /*004a*/ 	.short	(.L_183 - .L_182)


	//   ....[0]....
.L_182:
        /*004c*/ 	.word	0x00000070


	//   ....[1]....
        /*0050*/ 	.word	0x00000110


	//----- nvinfo : EIATTR_CBANK_PARAM_SIZE
	.align		4
.L_183:
        /*0054*/ 	.byte	0x03, 0x19
        /*0056*/ 	.short	0x0018


	//----- nvinfo : EIATTR_PARAM_CBANK
	.align		4
        /*0058*/ 	.byte	0x04, 0x0a
        /*005a*/ 	.short	(.L_185 - .L_184)
	.align		4
.L_184:
        /*005c*/ 	.word	index@(.nv.constant0._Z14one_hot_kernelPiiPf)
        /*0060*/ 	.short	0x0380
        /*0062*/ 	.short	0x0018


	//----- nvinfo : EIATTR_SW_WAR
	.align		4
.L_185:
        /*0064*/ 	.byte	0x04, 0x36
        /*0066*/ 	.short	(.L_187 - .L_186)
.L_186:
        /*0068*/ 	.word	0x00000008
.L_187:


//--------------------- .nv.info._Z15add_bias_kernelPfS_ii --------------------------
	.section	.nv.info._Z15add_bias_kernelPfS_ii,"",@"SHT_CUDA_INFO"
	.sectionflags	@""
	.align	4


	//----- nvinfo : EIATTR_CUDA_API_VERSION
	.align		4
        /*0000*/ 	.byte	0x04, 0x37
        /*0002*/ 	.short	(.L_189 - .L_188)
.L_188:
        /*0004*/ 	.word	0x00000082


	//----- nvinfo : EIATTR_KPARAM_INFO
	.align		4
.L_189:
        /*0008*/ 	.byte	0x04, 0x17
        /*000a*/ 	.short	(.L_191 - .L_190)
.L_190:
        /*000c*/ 	.word	0x00000000
        /*0010*/ 	.short	0x0003
        /*0012*/ 	.short	0x0014
        /*0014*/ 	.byte	0x00, 0xf0, 0x11, 0x00


	//----- nvinfo : EIATTR_KPARAM_INFO
	.align		4
.L_191:
        /*0018*/ 	.byte	0x04, 0x17
        /*001a*/ 	.short	(.L_193 - .L_192)
.L_192:
        /*001c*/ 	.word	0x00000000
        /*0020*/ 	.short	0x0002
        /*0022*/ 	.short	0x0010
        /*0024*/ 	.byte	0x00, 0xf0, 0x11, 0x00


	//----- nvinfo : EIATTR_KPARAM_INFO
	.align		4
.L_193:
        /*0028*/ 	.byte	0x04, 0x17
        /*002a*/ 	.short	(.L_195 - .L_194)
.L_194:
        /*002c*/ 	.word	0x00000000
        /*0030*/ 	.short	0x0001
        /*0032*/ 	.short	0x0008
        /*0034*/ 	.byte	0x00, 0xf5, 0x21, 0x00


	//----- nvinfo : EIATTR_KPARAM_INFO
	.align		4
.L_195:
        /*0038*/ 	.byte	0x04, 0x17
        /*003a*/ 	.short	(.L_197 - .L_196)
.L_196:
        /*003c*/ 	.word	0x00000000
        /*0040*/ 	.short	0x0000
        /*0042*/ 	.short	0x0000
        /*0044*/ 	.byte	0x00, 0xf5, 0x21, 0x00


	//----- nvinfo : EIATTR_SPARSE_MMA_MASK
	.align		4
.L_197:
        /*0048*/ 	.byte	0x03, 0x50
        /*004a*/ 	.short	0x0000


	//----- nvinfo : EIATTR_MAXREG_COUNT
	.align		4
        /*004c*/ 	.byte	0x03, 0x1b
        /*004e*/ 	.short	0x00ff


	//----- nvinfo : EIATTR_MERCURY_ISA_VERSION
	.align		4
        /*0050*/ 	.byte	0x03, 0x5f
        /*0052*/ 	.short	0x0101


	//----- nvinfo : EIATTR_VRC_CTA_INIT_COUNT
	.align		4
        /*0054*/ 	.byte	0x02, 0x4a
	.zero		1
	.zero		1


	//----- nvinfo : EIATTR_EXIT_INSTR_OFFSETS
	.align		4
        /*0058*/ 	.byte	0x04, 0x1c
        /*005a*/ 	.short	(.L_199 - .L_198)


	//   ....[0]....
.L_198:
        /*005c*/ 	.word	0x000000c0


	//   ....[1]....
        /*0060*/ 	.word	0x00000170


	//----- nvinfo : EIATTR_CBANK_PARAM_SIZE
	.align		4
.L_199:
        /*0064*/ 	.byte	0x03, 0x19
        /*0066*/ 	.short	0x0018


	//----- nvinfo : EIATTR_PARAM_CBANK
	.align		4
        /*0068*/ 	.byte	0x04, 0x0a
        /*006a*/ 	.short	(.L_201 - .L_200)
	.align		4
.L_200:
        /*006c*/ 	.word	index@(.nv.constant0._Z15add_bias_kernelPfS_ii)
        /*0070*/ 	.short	0x0380
        /*0072*/ 	.short	0x0018


	//----- nvinfo : EIATTR_SW_WAR
	.align		4
.L_201:
        /*0074*/ 	.byte	0x04, 0x36
        /*0076*/ 	.short	(.L_203 - .L_202)
.L_202:
        /*0078*/ 	.word	0x00000008
.L_203:


//--------------------- .nv.info._Z24naive_matmul_at_b_kernelPfS_S_iii --------------------------
	.section	.nv.info._Z24naive_matmul_at_b_kernelPfS_S_iii,"",@"SHT_CUDA_INFO"
	.sectionflags	@""
	.align	4


	//----- nvinfo : EIATTR_CUDA_API_VERSION
	.align		4
        /*0000*/ 	.byte	0x04, 0x37
        /*0002*/ 	.short	(.L_205 - .L_204)
.L_204:
        /*0004*/ 	.word	0x00000082


	//----- nvinfo : EIATTR_KPARAM_INFO
	.align		4
.L_205:
        /*0008*/ 	.byte	0x04, 0x17
        /*000a*/ 	.short	(.L_207 - .L_206)
.L_206:
        /*000c*/ 	.word	0x00000000
        /*0010*/ 	.short	0x0005
        /*0012*/ 	.short	0x0020
        /*0014*/ 	.byte	0x00, 0xf0, 0x11, 0x00


	//----- nvinfo : EIATTR_KPARAM_INFO
	.align		4
.L_207:
        /*0018*/ 	.byte	0x04, 0x17
        /*001a*/ 	.short	(.L_209 - .L_208)
.L_208:
        /*001c*/ 	.word	0x00000000
        /*0020*/ 	.short	0x0004
        /*0022*/ 	.short	0x001c
        /*0024*/ 	.byte	0x00, 0xf0, 0x11, 0x00


	//----- nvinfo : EIATTR_KPARAM_INFO
	.align		4
.L_209:
        /*0028*/ 	.byte	0x04, 0x17
        /*002a*/ 	.short	(.L_211 - .L_210)
.L_210:
        /*002c*/ 	.word	0x00000000
        /*0030*/ 	.short	0x0003
        /*0032*/ 	.short	0x0018
        /*0034*/ 	.byte	0x00, 0xf0, 0x11, 0x00


	//----- nvinfo : EIATTR_KPARAM_INFO
	.align		4
.L_211:
        /*0038*/ 	.byte	0x04, 0x17
        /*003a*/ 	.short	(.L_213 - .L_212)
.L_212:
        /*003c*/ 	.word	0x00000000
        /*0040*/ 	.short	0x0002
        /*0042*/ 	.short	0x0010
        /*0044*/ 	.byte	0x00, 0xf5, 0x21, 0x00


	//----- nvinfo : EIATTR_KPARAM_INFO
	.align		4
.L_213:
        /*0048*/ 	.byte	0x04, 0x17
        /*004a*/ 	.short	(.L_215 - .L_214)
.L_214:
        /*004c*/ 	.word	0x00000000
        /*0050*/ 	.short	0x0001
        /*0052*/ 	.short	0x0008
        /*0054*/ 	.byte	0x00, 0xf5, 0x21, 0x00


	//----- nvinfo : EIATTR_KPARAM_INFO
	.align		4
.L_215:
        /*0058*/ 	.byte	0x04, 0x17
        /*005a*/ 	.short	(.L_217 - .L_216)
.L_216:
        /*005c*/ 	.word	0x00000000
        /*0060*/ 	.short	0x0000
        /*0062*/ 	.short	0x0000
        /*0064*/ 	.byte	0x00, 0xf5, 0x21, 0x00


	//----- nvinfo : EIATTR_SPARSE_MMA_MASK
	.align		4
.L_217:
        /*0068*/ 	.byte	0x03, 0x50
        /*006a*/ 	.short	0x0000


	//----- nvinfo : EIATTR_MAXREG_COUNT
	.align		4
        /*006c*/ 	.byte	0x03, 0x1b
        /*006e*/ 	.short	0x00ff


	//----- nvinfo : EIATTR_MERCURY_ISA_VERSION
	.align		4
        /*0070*/ 	.byte	0x03, 0x5f
        /*0072*/ 	.short	0x0101


	//----- nvinfo : EIATTR_VRC_CTA_INIT_COUNT
	.align		4
        /*0074*/ 	.byte	0x02, 0x4a
	.zero		1
	.zero		1


	//----- nvinfo : EIATTR_EXIT_INSTR_OFFSETS
	.align		4
        /*0078*/ 	.byte	0x04, 0x1c
        /*007a*/ 	.short	(.L_219 - .L_218)


	//   ....[0]....
.L_218:
        /*007c*/ 	.word	0x000000d0


	//   ....[1]....
        /*0080*/ 	.word	0x000008b0


	//----- nvinfo : EIATTR_CBANK_PARAM_SIZE
	.align		4
.L_219:
        /*0084*/ 	.byte	0x03, 0x19
        /*0086*/ 	.short	0x0024


	//----- nvinfo : EIATTR_PARAM_CBANK
	.align		4
        /*0088*/ 	.byte	0x04, 0x0a
        /*008a*/ 	.short	(.L_221 - .L_220)
	.align		4
.L_220:
        /*008c*/ 	.word	index@(.nv.constant0._Z24naive_matmul_at_b_kernelPfS_S_iii)
        /*0090*/ 	.short	0x0380
        /*0092*/ 	.short	0x0024


	//----- nvinfo : EIATTR_SW_WAR
	.align		4
.L_221:
        /*0094*/ 	.byte	0x04, 0x36
        /*0096*/ 	.short	(.L_223 - .L_222)
.L_222:
        /*0098*/ 	.word	0x00000008
.L_223:


//--------------------- .nv.info._Z24naive_matmul_a_bt_kernelPfS_S_iii --------------------------
	.section	.nv.info._Z24naive_matmul_a_bt_kernelPfS_S_iii,"",@"SHT_CUDA_INFO"
	.sectionflags	@""
	.align	4


	//----- nvinfo : EIATTR_CUDA_API_VERSION
	.align		4
        /*0000*/ 	.byte	0x04, 0x37
        /*0002*/ 	.short	(.L_225 - .L_224)
.L_224:
        /*0004*/ 	.word	0x00000082


	//----- nvinfo : EIATTR_KPARAM_INFO
	.align		4
.L_225:
        /*0008*/ 	.byte	0x04, 0x17
        /*000a*/ 	.short	(.L_227 - .L_226)
.L_226:
        /*000c*/ 	.word	0x00000000
        /*0010*/ 	.short	0x0005
        /*0012*/ 	.short	0x0020
        /*0014*/ 	.byte	0x00, 0xf0, 0x11, 0x00


	//----- nvinfo : EIATTR_KPARAM_INFO
	.align		4
.L_227:
        /*0018*/ 	.byte	0x04, 0x17
        /*001a*/ 	.short	(.L_229 - .L_228)
.L_228:
        /*001c*/ 	.word	0x00000000
        /*0020*/ 	.short	0x0004
        /*0022*/ 	.short	0x001c
        /*0024*/ 	.byte	0x00, 0xf0, 0x11, 0x00


	//----- nvinfo : EIATTR_KPARAM_INFO
	.align		4
.L_229:
        /*0028*/ 	.byte	0x04, 0x17
        /*002a*/ 	.short	(.L_231 - .L_230)
.L_230:
        /*002c*/ 	.word	0x00000000
        /*0030*/ 	.short	0x0003
        /*0032*/ 	.short	0x0018
        /*0034*/ 	.byte	0x00, 0xf0, 0x11, 0x00


	//----- nvinfo : EIATTR_KPARAM_INFO
	.align		4
.L_231:
        /*0038*/ 	.byte	0x04, 0x17
        /*003a*/ 	.short	(.L_233 - .L_232)
.L_232:
        /*003c*/ 	.word	0x00000000
        /*0040*/ 	.short	0x0002
        /*0042*/ 	.short	0x0010
        /*0044*/ 	.byte	0x00, 0xf5, 0x21, 0x00


	//----- nvinfo : EIATTR_KPARAM_INFO
	.align		4
.L_233:
        /*0048*/ 	.byte	0x04, 0x17
        /*004a*/ 	.short	(.L_235 - .L_234)
.L_234:
        /*004c*/ 	.word	0x00000000
        /*0050*/ 	.short	0x0001
        /*0052*/ 	.short	0x0008
        /*0054*/ 	.byte	0x00, 0xf5, 0x21, 0x00


	//----- nvinfo : EIATTR_KPARAM_INFO
	.align		4
.L_235:
        /*0058*/ 	.byte	0x04, 0x17
        /*005a*/ 	.short	(.L_237 - .L_236)
.L_236:
        /*005c*/ 	.word	0x00000000
        /*0060*/ 	.short	0x0000
        /*0062*/ 	.short	0x0000
        /*0064*/ 	.byte	0x00, 0xf5, 0x21, 0x00


	//----- nvinfo : EIATTR_SPARSE_MMA_MASK
	.align		4
.L_237:
        /*0068*/ 	.byte	0x03, 0x50
        /*006a*/ 	.short	0x0000


	//----- nvinfo : EIATTR_MAXREG_COUNT
	.align		4
        /*006c*/ 	.byte	0x03, 0x1b
        /*006e*/ 	.short	0x00ff


	//----- nvinfo : EIATTR_MERCURY_ISA_VERSION
	.align		4
        /*0070*/ 	.byte	0x03, 0x5f
        /*0072*/ 	.short	0x0101


	//----- nvinfo : EIATTR_VRC_CTA_INIT_COUNT
	.align		4
        /*0074*/ 	.byte	0x02, 0x4a
	.zero		1
	.zero		1


	//----- nvinfo : EIATTR_EXIT_INSTR_OFFSETS
	.align		4
        /*0078*/ 	.byte	0x04, 0x1c
        /*007a*/ 	.short	(.L_239 - .L_238)


	//   ....[0]....
.L_238:
        /*007c*/ 	.word	0x000000d0


	//   ....[1]....
        /*0080*/ 	.word	0x00000be0


	//----- nvinfo : EIATTR_CBANK_PARAM_SIZE
	.align		4
.L_239:
        /*0084*/ 	.byte	0x03, 0x19
        /*0086*/ 	.short	0x0024


	//----- nvinfo : EIATTR_PARAM_CBANK
	.align		4
        /*0088*/ 	.byte	0x04, 0x0a
        /*008a*/ 	.short	(.L_241 - .L_240)
	.align		4
.L_240:
        /*008c*/ 	.word	index@(.nv.constant0._Z24naive_matmul_a_bt_kernelPfS_S_iii)
        /*0090*/ 	.short	0x0380
        /*0092*/ 	.short	0x0024


	//----- nvinfo : EIATTR_SW_WAR
	.align		4
.L_241:
        /*0094*/ 	.byte	0x04, 0x36
        /*0096*/ 	.short	(.L_243 - .L_242)
.L_242:
        /*0098*/ 	.word	0x00000008
.L_243:


//--------------------- .nv.info._Z19naive_matmul_kernelPfS_S_iii --------------------------
	.section	.nv.info._Z19naive_matmul_kernelPfS_S_iii,"",@"SHT_CUDA_INFO"
	.sectionflags	@""
	.align	4


	//----- nvinfo : EIATTR_CUDA_API_VERSION
	.align		4
        /*0000*/ 	.byte	0x04, 0x37
        /*0002*/ 	.short	(.L_245 - .L_244)
.L_244:
        /*0004*/ 	.word	0x00000082


	//----- nvinfo : EIATTR_KPARAM_INFO
	.align		4
.L_245:
        /*0008*/ 	.byte	0x04, 0x17
        /*000a*/ 	.short	(.L_247 - .L_246)
.L_246:
        /*000c*/ 	.word	0x00000000
        /*0010*/ 	.short	0x0005
        /*0012*/ 	.short	0x0020
        /*0014*/ 	.byte	0x00, 0xf0, 0x11, 0x00


	//----- nvinfo : EIATTR_KPARAM_INFO
	.align		4
.L_247:
        /*0018*/ 	.byte	0x04, 0x17
        /*001a*/ 	.short	(.L_249 - .L_248)
.L_248:
        /*001c*/ 	.word	0x00000000
        /*0020*/ 	.short	0x0004
        /*0022*/ 	.short	0x001c
        /*0024*/ 	.byte	0x00, 0xf0, 0x11, 0x00


	//----- nvinfo : EIATTR_KPARAM_INFO
	.align		4
.L_249:
        /*0028*/ 	.byte	0x04, 0x17
        /*002a*/ 	.short	(.L_251 - .L_250)
.L_250:
        /*002c*/ 	.word	0x00000000
        /*0030*/ 	.short	0x0003
        /*0032*/ 	.short	0x0018
        /*0034*/ 	.byte	0x00, 0xf0, 0x11, 0x00


	//----- nvinfo : EIATTR_KPARAM_INFO
	.align		4
.L_251:
        /*0038*/ 	.byte	0x04, 0x17
        /*003a*/ 	.short	(.L_253 - .L_252)
.L_252:
        /*003c*/ 	.word	0x00000000
        /*0040*/ 	.short	0x0002
        /*0042*/ 	.short	0x0010
        /*0044*/ 	.byte	0x00, 0xf5, 0x21, 0x00


	//----- nvinfo : EIATTR_KPARAM_INFO
	.align		4
.L_253:
        /*0048*/ 	.byte	0x04, 0x17
        /*004a*/ 	.short	(.L_255 - .L_254)
.L_254:
        /*004c*/ 	.word	0x00000000
        /*0050*/ 	.short	0x0001
        /*0052*/ 	.short	0x0008
        /*0054*/ 	.byte	0x00, 0xf5, 0x21, 0x00


	//----- nvinfo : EIATTR_KPARAM_INFO
	.align		4
.L_255:
        /*0058*/ 	.byte	0x04, 0x17
        /*005a*/ 	.short	(.L_257 - .L_256)
.L_256:
        /*005c*/ 	.word	0x00000000
        /*0060*/ 	.short	0x0000
        /*0062*/ 	.short	0x0000
        /*0064*/ 	.byte	0x00, 0xf5, 0x21, 0x00


	//----- nvinfo : EIATTR_SPARSE_MMA_MASK
	.align		4
.L_257:
        /*0068*/ 	.byte	0x03, 0x50
        /*006a*/ 	.short	0x0000


	//----- nvinfo : EIATTR_MAXREG_COUNT
	.align		4
        /*006c*/ 	.byte	0x03, 0x1b
        /*006e*/ 	.short	0x00ff


	//----- nvinfo : EIATTR_MERCURY_ISA_VERSION
	.align		4
        /*0070*/ 	.byte	0x03, 0x5f
        /*0072*/ 	.short	0x0101


	//----- nvinfo : EIATTR_VRC_CTA_INIT_COUNT
	.align		4
        /*0074*/ 	.byte	0x02, 0x4a
	.zero		1
	.zero		1


	//----- nvinfo : EIATTR_EXIT_INSTR_OFFSETS
	.align		4
        /*0078*/ 	.byte	0x04, 0x1c
        /*007a*/ 	.short	(.L_259 - .L_258)


	//   ....[0]....
.L_258:
        /*007c*/ 	.word	0x000000d0


	//   ....[1]....
        /*0080*/ 	.word	0x000008f0


	//----- nvinfo : EIATTR_CBANK_PARAM_SIZE
	.align		4
.L_259:
        /*0084*/ 	.byte	0x03, 0x19
        /*0086*/ 	.short	0x0024


	//----- nvinfo : EIATTR_PARAM_CBANK
	.align		4
        /*0088*/ 	.byte	0x04, 0x0a
        /*008a*/ 	.short	(.L_261 - .L_260)
	.align		4
.L_260:
        /*008c*/ 	.word	index@(.nv.constant0._Z19naive_matmul_kernelPfS_S_iii)
        /*0090*/ 	.short	0x0380
        /*0092*/ 	.short	0x0024


	//----- nvinfo : EIATTR_SW_WAR
	.align		4
.L_261:
        /*0094*/ 	.byte	0x04, 0x36
        /*0096*/ 	.short	(.L_263 - .L_262)
.L_262:
        /*0098*/ 	.word	0x00000008
.L_263:


//--------------------- .nv.info._Z14softmax_kernelPfS_i --------------------------
	.section	.nv.info._Z14softmax_kernelPfS_i,"",@"SHT_CUDA_INFO"
	.sectionflags	@""
	.align	4


	//----- nvinfo : EIATTR_CUDA_API_VERSION
	.align		4
        /*0000*/ 	.byte	0x04, 0x37
        /*0002*/ 	.short	(.L_265 - .L_264)
.L_264:
        /*0004*/ 	.word	0x00000082


	//----- nvinfo : EIATTR_KPARAM_INFO
	.align		4
.L_265:
        /*0008*/ 	.byte	0x04, 0x17
        /*000a*/ 	.short	(.L_267 - .L_266)
.L_266:
        /*000c*/ 	.word	0x00000000
        /*0010*/ 	.short	0x0002
        /*0012*/ 	.short	0x0010
        /*0014*/ 	.byte	0x00, 0xf0, 0x11, 0x00


	//----- nvinfo : EIATTR_KPARAM_INFO
	.align		4
.L_267:
        /*0018*/ 	.byte	0x04, 0x17
        /*001a*/ 	.short	(.L_269 - .L_268)
.L_268:
        /*001c*/ 	.word	0x00000000
        /*0020*/ 	.short	0x0001
        /*0022*/ 	.short	0x0008
        /*0024*/ 	.byte	0x00, 0xf5, 0x21, 0x00


	//----- nvinfo : EIATTR_KPARAM_INFO
	.align		4
.L_269:
        /*0028*/ 	.byte	0x04, 0x17
        /*002a*/ 	.short	(.L_271 - .L_270)
.L_270:
        /*002c*/ 	.word	0x00000000
        /*0030*/ 	.short	0x0000
        /*0032*/ 	.short	0x0000
        /*0034*/ 	.byte	0x00, 0xf5, 0x21, 0x00


	//----- nvinfo : EIATTR_SPARSE_MMA_MASK
	.align		4
.L_271:
        /*0038*/ 	.byte	0x03, 0x50
        /*003a*/ 	.short	0x0000


	//----- nvinfo : EIATTR_MAXREG_COUNT
	.align		4
        /*003c*/ 	.byte	0x03, 0x1b
        /*003e*/ 	.short	0x00ff


	//----- nvinfo : EIATTR_MERCURY_ISA_VERSION
	.align		4
        /*0040*/ 	.byte	0x03, 0x5f
        /*0042*/ 	.short	0x0101


	//----- nvinfo : EIATTR_VRC_CTA_INIT_COUNT
	.align		4
        /*0044*/ 	.byte	0x02, 0x4a
	.zero		1
	.zero		1


	//----- nvinfo : EIATTR_EXIT_INSTR_OFFSETS
	.align		4
        /*0048*/ 	.byte	0x04, 0x1c
        /*004a*/ 	.short	(.L_273 - .L_272)


	//   ....[0]....
.L_272:
        /*004c*/ 	.word	0x00000070


	//   ....[1]....
        /*0050*/ 	.word	0x000012e0


	//----- nvinfo : EIATTR_CRS_STACK_SIZE
	.align		4
.L_273:
        /*0054*/ 	.byte	0x04, 0x1e
        /*0056*/ 	.short	(.L_275 - .L_274)
.L_274:
        /*0058*/ 	.word	0x00000000


	//----- nvinfo : EIATTR_CBANK_PARAM_SIZE
	.align		4
.L_275:
        /*005c*/ 	.byte	0x03, 0x19
        /*005e*/ 	.short	0x0014


	//----- nvinfo : EIATTR_PARAM_CBANK
	.align		4
        /*0060*/ 	.byte	0x04, 0x0a
        /*0062*/ 	.short	(.L_277 - .L_276)
	.align		4
.L_276:
        /*0064*/ 	.word	index@(.nv.constant0._Z14softmax_kernelPfS_i)
        /*0068*/ 	.short	0x0380
        /*006a*/ 	.short	0x0014


	//----- nvinfo : EIATTR_SW_WAR
	.align		4
.L_277:
        /*006c*/ 	.byte	0x04, 0x36
        /*006e*/ 	.short	(.L_279 - .L_278)
.L_278:
        /*0070*/ 	.word	0x00000008
.L_279:


//--------------------- .nv.info._Z11relu_kernelPfS_i --------------------------
	.section	.nv.info._Z11relu_kernelPfS_i,"",@"SHT_CUDA_INFO"
	.sectionflags	@""
	.align	4


	//----- nvinfo : EIATTR_CUDA_API_VERSION
	.align		4
        /*0000*/ 	.byte	0x04, 0x37
        /*0002*/ 	.short	(.L_281 - .L_280)
.L_280:
        /*0004*/ 	.word	0x00000082


	//----- nvinfo : EIATTR_KPARAM_INFO
	.align		4
.L_281:
        /*0008*/ 	.byte	0x04, 0x17
        /*000a*/ 	.short	(.L_283 - .L_282)
.L_282:
        /*000c*/ 	.word	0x00000000
        /*0010*/ 	.short	0x0002
        /*0012*/ 	.short	0x0010
        /*0014*/ 	.byte	0x00, 0xf0, 0x11, 0x00


	//----- nvinfo : EIATTR_KPARAM_INFO
	.align		4
.L_283:
        /*0018*/ 	.byte	0x04, 0x17
        /*001a*/ 	.short	(.L_285 - .L_284)
.L_284:
        /*001c*/ 	.word	0x00000000
        /*0020*/ 	.short	0x0001
        /*0022*/ 	.short	0x0008
        /*0024*/ 	.byte	0x00, 0xf5, 0x21, 0x00


	//----- nvinfo : EIATTR_KPARAM_INFO
	.align		4
.L_285:
        /*0028*/ 	.byte	0x04, 0x17
        /*002a*/ 	.short	(.L_287 - .L_286)
.L_286:
        /*002c*/ 	.word	0x00000000
        /*0030*/ 	.short	0x0000
        /*0032*/ 	.short	0x0000
        /*0034*/ 	.byte	0x00, 0xf5, 0x21, 0x00


	//----- nvinfo : EIATTR_SPARSE_MMA_MASK
	.align		4
.L_287:
        /*0038*/ 	.byte	0x03, 0x50
        /*003a*/ 	.short	0x0000


	//----- nvinfo : EIATTR_MAXREG_COUNT
	.align		4
        /*003c*/ 	.byte	0x03, 0x1b
        /*003e*/ 	.short	0x00ff


	//----- nvinfo : EIATTR_MERCURY_ISA_VERSION
	.align		4
        /*0040*/ 	.byte	0x03, 0x5f
        /*0042*/ 	.short	0x0101


	//----- nvinfo : EIATTR_VRC_CTA_INIT_COUNT
	.align		4
        /*0044*/ 	.byte	0x02, 0x4a
	.zero		1
	.zero		1


	//----- nvinfo : EIATTR_EXIT_INSTR_OFFSETS
	.align		4
        /*0048*/ 	.byte	0x04, 0x1c
        /*004a*/ 	.short	(.L_289 - .L_288)


	//   ....[0]....
.L_288:
        /*004c*/ 	.word	0x00000070


	//   ....[1]....
        /*0050*/ 	.word	0x00000100


	//----- nvinfo : EIATTR_CBANK_PARAM_SIZE
	.align		4
.L_289:
        /*0054*/ 	.byte	0x03, 0x19
        /*0056*/ 	.short	0x0014


	//----- nvinfo : EIATTR_PARAM_CBANK
	.align		4
        /*0058*/ 	.byte	0x04, 0x0a
        /*005a*/ 	.short	(.L_291 - .L_290)
	.align		4
.L_290:
        /*005c*/ 	.word	index@(.nv.constant0._Z11relu_kernelPfS_i)
        /*0060*/ 	.short	0x0380
        /*0062*/ 	.short	0x0014


	//----- nvinfo : EIATTR_SW_WAR
	.align		4
.L_291:
        /*0064*/ 	.byte	0x04, 0x36
        /*0066*/ 	.short	(.L_293 - .L_292)
.L_292:
        /*0068*/ 	.word	0x00000008
.L_293:


//--------------------- .nv.callgraph             --------------------------
	.section	.nv.callgraph,"",@"SHT_CUDA_CALLGRAPH"
	.align	4
	.sectionentsize	8
	.align		4
        /*0000*/ 	.word	0x00000000
	.align		4
        /*0004*/ 	.word	0xffffffff
	.align		4
        /*0008*/ 	.word	0x00000000
	.align		4
        /*000c*/ 	.word	0xfffffffe
	.align		4
        /*0010*/ 	.word	0x00000000
	.align		4
        /*0014*/ 	.word	0xfffffffd
	.align		4
        /*0018*/ 	.word	0x00000000
	.align		4
        /*001c*/ 	.word	0xfffffffc


//--------------------- .text._Z20update_params_kernelPfS_fi --------------------------
	.section	.text._Z20update_params_kernelPfS_fi,"ax",@progbits
	.align	128
        .global         _Z20update_params_kernelPfS_fi
        .type           _Z20update_params_kernelPfS_fi,@function
        .size           _Z20update_params_kernelPfS_fi,(.L_x_79 - _Z20update_params_kernelPfS_fi)
        .other          _Z20update_params_kernelPfS_fi,@"STO_CUDA_ENTRY STV_DEFAULT"
_Z20update_params_kernelPfS_fi:
.text._Z20update_params_kernelPfS_fi:
[----:B------:R-:W-:Y:S01]  /*0000*/  LDC R1, c[0x0][0x37c] ;  /* 0x0000df00ff017b82 */ /* 0x000fe20000000800 */
[----:B------:R-:W0:Y:S07]  /*0010*/  S2R R0, SR_TID.X ;  /* 0x0000000000007919 */ /* 0x000e2e0000002100 */
[----:B------:R-:W0:Y:S01]  /*0020*/  S2UR UR4, SR_CTAID.X ;  /* 0x00000000000479c3 */ /* 0x000e220000002500 */
[----:B------:R-:W1:Y:S07]  /*0030*/  LDCU UR5, c[0x0][0x394] ;  /* 0x00007280ff0577ac */ /* 0x000e6e0008000800 */
[----:B------:R-:W0:Y:S02]  /*0040*/  LDC R7, c[0x0][0x360] ;  /* 0x0000d800ff077b82 */ /* 0x000e240000000800 */
[----:B0-----:R-:W-:-:S05]  /*0050*/  IMAD R7, R7, UR4, R0 ;  /* 0x0000000407077c24 */ /* 0x001fca000f8e0200 */
[----:B-1----:R-:W-:-:S13]  /*0060*/  ISETP.GE.AND P0, PT, R7, UR5, PT ;  /* 0x0000000507007c0c */ /* 0x002fda000bf06270 */
[----:B------:R-:W-:Y:S05]  /*0070*/  @P0 EXIT ;  /* 0x000000000000094d */ /* 0x000fea0003800000 */
[----:B------:R-:W0:Y:S01]  /*0080*/  LDC.64 R2, c[0x0][0x388] ;  /* 0x0000e200ff027b82 */ /* 0x000e220000000a00 */
[----:B------:R-:W1:Y:S01]  /*0090*/  LDCU.64 UR4, c[0x0][0x358] ;  /* 0x00006b00ff0477ac */ /* 0x000e620008000a00 */
[----:B------:R-:W2:Y:S06]  /*00a0*/  LDCU UR6, c[0x0][0x390] ;  /* 0x00007200ff0677ac */ /* 0x000eac0008000800 */
[----:B------:R-:W3:Y:S01]  /*00b0*/  LDC.64 R4, c[0x0][0x380] ;  /* 0x0000e000ff047b82 */ /* 0x000ee20000000a00 */
[----:B0-----:R-:W-:-:S06]  /*00c0*/  IMAD.WIDE R2, R7, 0x4, R2 ;  /* 0x0000000407027825 */ /* 0x001fcc00078e0202 */
[----:B-1----:R-:W2:Y:S01]  /*00d0*/  LDG.E R2, desc[UR4][R2.64] ;  /* 0x0000000402027981 */ /* 0x002ea2000c1e1900 */
[----:B---3--:R-:W-:-:S05]  /*00e0*/  IMAD.WIDE R4, R7, 0x4, R4 ;  /* 0x0000000407047825 */ /* 0x008fca00078e0204 */
[----:B------:R-:W2:Y:S02]  /*00f0*/  LDG.E R7, desc[UR4][R4.64] ;  /* 0x0000000404077981 */ /* 0x000ea4000c1e1900 */
[----:B--2---:R-:W-:-:S05]  /*0100*/  FFMA R7, -R2, UR6, R7 ;  /* 0x0000000602077c23 */ /* 0x004fca0008000107 */
[----:B------:R-:W-:Y:S01]  /*0110*/  STG.E desc[UR4][R4.64], R7 ;  /* 0x0000000704007986 */ /* 0x000fe2000c101904 */
[----:B------:R-:W-:Y:S05]  /*0120*/  EXIT ;  /* 0x000000000000794d */ /* 0x000fea0003800000 */
.L_x_0:
[----:B------:R-:W-:-:S00]  /*0130*/  BRA `(.L_x_0) ;  /* 0xfffffffc00fc7947 */ /* 0x000fc0000383ffff */
[----:B------:R-:W-:-:S00]  /*0140*/  NOP ;  /* 0x0000000000007918 */ /* 0x000fc00000000000 */
        /* <DEDUP_REMOVED lines=11> */
.L_x_79:


//--------------------- .text._Z10computedZ1PfS_i --------------------------
	.section	.text._Z10computedZ1PfS_i,"ax",@progbits
	.align	128
        .global         _Z10computedZ1PfS_i
        .type           _Z10computedZ1PfS_i,@function
        .size           _Z10computedZ1PfS_i,(.L_x_80 - _Z10computedZ1PfS_i)
        .other          _Z10computedZ1PfS_i,@"STO_CUDA_ENTRY STV_DEFAULT"
_Z10computedZ1PfS_i:
.text._Z10computedZ1PfS_i:
        /* <DEDUP_REMOVED lines=9> */
[----:B------:R-:W1:Y:S07]  /*0090*/  LDCU.64 UR4, c[0x0][0x358] ;  /* 0x00006b00ff0477ac */ /* 0x000e6e0008000a00 */
[----:B------:R-:W2:Y:S01]  /*00a0*/  LDC.64 R4, c[0x0][0x380] ;  /* 0x0000e000ff047b82 */ /* 0x000ea20000000a00 */
[----:B0-----:R-:W-:-:S06]  /*00b0*/  IMAD.WIDE R2, R7, 0x4, R2 ;  /* 0x0000000407027825 */ /* 0x001fcc00078e0202 */
[----:B-1----:R-:W3:Y:S01]  /*00c0*/  LDG.E R2, desc[UR4][R2.64] ;  /* 0x0000000402027981 */ /* 0x002ee2000c1e1900 */
[----:B--2---:R-:W-:-:S05]  /*00d0*/  IMAD.WIDE R4, R7, 0x4, R4 ;  /* 0x0000000407047825 */ /* 0x004fca00078e0204 */
[----:B------:R-:W3:Y:S02]  /*00e0*/  LDG.E R7, desc[UR4][R4.64] ;  /* 0x0000000404077981 */ /* 0x000ee4000c1e1900 */
[----:B---3--:R-:W-:-:S05]  /*00f0*/  FMUL R7, R2, R7 ;  /* 0x0000000702077220 */ /* 0x008fca0000400000 */
[----:B------:R-:W-:Y:S01]  /*0100*/  STG.E desc[UR4][R4.64], R7 ;  /* 0x0000000704007986 */ /* 0x000fe2000c101904 */
[----:B------:R-:W-:Y:S05]  /*0110*/  EXIT ;  /* 0x000000000000794d */ /* 0x000fea0003800000 */
.L_x_1:
        /* <DEDUP_REMOVED lines=14> */
.L_x_80:


//--------------------- .text._Z22relu_derivative_kernelPfS_i --------------------------
	.section	.text._Z22relu_derivative_kernelPfS_i,"ax",@progbits
	.align	128
        .global         _Z22relu_derivative_kernelPfS_i
        .type           _Z22relu_derivative_kernelPfS_i,@function
        .size           _Z22relu_derivative_kernelPfS_i,(.L_x_81 - _Z22relu_derivative_kernelPfS_i)
        .other          _Z22relu_derivative_kernelPfS_i,@"STO_CUDA_ENTRY STV_DEFAULT"
_Z22relu_derivative_kernelPfS_i:
.text._Z22relu_derivative_kernelPfS_i:
        /* <DEDUP_REMOVED lines=13> */
[----:B--2---:R-:W-:Y:S01]  /*00d0*/  IMAD.WIDE R4, R7, 0x4, R4 ;  /* 0x0000000407047825 */ /* 0x004fe200078e0204 */
[----:B---3--:R-:W-:-:S05]  /*00e0*/  FSET.BF.GT.AND R7, R2, RZ, PT ;  /* 0x000000ff0207720a */ /* 0x008fca0003804000 */
[----:B------:R-:W-:Y:S01]  /*00f0*/  STG.E desc[UR4][R4.64], R7 ;  /* 0x0000000704007986 */ /* 0x000fe2000c101904 */
[----:B------:R-:W-:Y:S05]  /*0100*/  EXIT ;  /* 0x000000000000794d */ /* 0x000fea0003800000 */
.L_x_2:
        /* <DEDUP_REMOVED lines=15> */
.L_x_81:


//--------------------- .text._Z15avg_rows_kernelPfS_ii --------------------------
	.section	.text._Z15avg_rows_kernelPfS_ii,"ax",@progbits
	.align	128
        .global         _Z15avg_rows_kernelPfS_ii
        .type           _Z15avg_rows_kernelPfS_ii,@function
        .size           _Z15avg_rows_kernelPfS_ii,(.L_x_77 - _Z15avg_rows_kernelPfS_ii)
        .other          _Z15avg_rows_kernelPfS_ii,@"STO_CUDA_ENTRY STV_DEFAULT"
_Z15avg_rows_kernelPfS_ii:
.text._Z15avg_rows_kernelPfS_ii:
        /* <DEDUP_REMOVED lines=8> */
[----:B------:R-:W0:Y:S01]  /*0080*/  LDCU UR12, c[0x0][0x394] ;  /* 0x00007280ff0c77ac */ /* 0x000e220008000800 */
[----:B------:R-:W-:Y:S01]  /*0090*/  HFMA2 R3, -RZ, RZ, 0, 0 ;  /* 0x00000000ff037431 */ /* 0x000fe200000001ff */
[----:B------:R-:W1:Y:S01]  /*00a0*/  LDCU.64 UR10, c[0x0][0x358] ;  /* 0x00006b00ff0a77ac */ /* 0x000e620008000a00 */
[----:B0-----:R-:W-:-:S09]  /*00b0*/  UISETP.GE.AND UP0, UPT, UR12, 0x1, UPT ;  /* 0x000000010c00788c */ /* 0x001fd2000bf06270 */
[----:B-1----:R-:W-:Y:S05]  /*00c0*/  BRA.U !UP0, `(.L_x_3) ;  /* 0x0000000508a87547 */ /* 0x002fea000b800000 */
[----:B------:R-:W-:Y:S02]  /*00d0*/  UISETP.GE.U32.AND UP1, UPT, UR12, 0x10, UPT ;  /* 0x000000100c00788c */ /* 0x000fe4000bf26070 */
[----:B------:R-:W-:Y:S01]  /*00e0*/  IMAD R0, R2, UR12, RZ ;  /* 0x0000000c02007c24 */ /* 0x000fe2000f8e02ff */
[----:B------:R-:W-:Y:S01]  /*00f0*/  ULOP3.LUT UR8, UR12, 0xf, URZ, 0xc0, !UPT ;  /* 0x0000000f0c087892 */ /* 0x000fe2000f8ec0ff */
[----:B------:R-:W-:Y:S01]  /*0100*/  IMAD.MOV.U32 R3, RZ, RZ, RZ ;  /* 0x000000ffff037224 */ /* 0x000fe200078e00ff */
[----:B------:R-:W-:Y:S02]  /*0110*/  UMOV UR4, URZ ;  /* 0x000000ff00047c82 */ /* 0x000fe40008000000 */
[----:B------:R-:W-:Y:S02]  /*0120*/  UISETP.NE.AND UP0, UPT, UR8, URZ, UPT ;  /* 0x000000ff0800728c */ /* 0x000fe4000bf05270 */
[----:B------:R-:W-:Y:S09]  /*0130*/  BRA.U !UP1, `(.L_x_4) ;  /* 0x0000000109b87547 */ /* 0x000ff2000b800000 */
[----:B------:R-:W0:Y:S01]  /*0140*/  LDCU.64 UR6, c[0x0][0x380] ;  /* 0x00007000ff0677ac */ /* 0x000e220008000a00 */
[----:B------:R-:W-:Y:S01]  /*0150*/  MOV R3, RZ ;  /* 0x000000ff00037202 */ /* 0x000fe20000000f00 */
[----:B------:R-:W-:Y:S01]  /*0160*/  IMAD.MOV.U32 R6, RZ, RZ, R0 ;  /* 0x000000ffff067224 */ /* 0x000fe200078e0000 */
[----:B------:R-:W-:-:S04]  /*0170*/  ULOP3.LUT UR4, UR12, 0x7ffffff0, URZ, 0xc0, !UPT ;  /* 0x7ffffff00c047892 */ /* 0x000fc8000f8ec0ff */
[----:B------:R-:W-:Y:S02]  /*0180*/  UIADD3 UR9, UPT, UPT, -UR4, URZ, URZ ;  /* 0x000000ff04097290 */ /* 0x000fe4000fffe1ff */
[----:B0-----:R-:W-:-:S04]  /*0190*/  UIADD3 UR5, UP1, UPT, UR6, 0x20, URZ ;  /* 0x0000002006057890 */ /* 0x001fc8000ff3e0ff */
[----:B------:R-:W-:-:S12]  /*01a0*/  UIADD3.X UR6, UPT, UPT, URZ, UR7, URZ, UP1, !UPT ;  /* 0x00000007ff067290 */ /* 0x000fd80008ffe4ff */
.L_x_5:
[----:B------:R-:W-:Y:S01]  /*01b0*/  MOV R4, UR5 ;  /* 0x0000000500047c02 */ /* 0x000fe20008000f00 */
[----:B------:R-:W-:-:S04]  /*01c0*/  IMAD.U32 R5, RZ, RZ, UR6 ;  /* 0x00000006ff057e24 */ /* 0x000fc8000f8e00ff */
[----:B------:R-:W-:-:S05]  /*01d0*/  IMAD.WIDE R4, R6, 0x4, R4 ;  /* 0x0000000406047825 */ /* 0x000fca00078e0204 */
[----:B------:R-:W2:Y:S04]  /*01e0*/  LDG.E R16, desc[UR10][R4.64+-0x20] ;  /* 0xffffe00a04107981 */ /* 0x000ea8000c1e1900 */
[----:B------:R-:W3:Y:S04]  /*01f0*/  LDG.E R15, desc[UR10][R4.64+-0x1c] ;  /* 0xffffe40a040f7981 */ /* 0x000ee8000c1e1900 */
[----:B------:R-:W4:Y:S04]  /*0200*/  LDG.E R18, desc[UR10][R4.64+-0x18] ;  /* 0xffffe80a04127981 */ /* 0x000f28000c1e1900 */
[----:B------:R-:W5:Y:S04]  /*0210*/  LDG.E R20, desc[UR10][R4.64+-0x14] ;  /* 0xffffec0a04147981 */ /* 0x000f68000c1e1900 */
        /* <DEDUP_REMOVED lines=11> */
[----:B------:R-:W5:Y:S01]  /*02d0*/  LDG.E R14, desc[UR10][R4.64+0x1c] ;  /* 0x00001c0a040e7981 */ /* 0x000f62000c1e1900 */
[----:B------:R-:W-:Y:S01]  /*02e0*/  UIADD3 UR9, UPT, UPT, UR9, 0x10, URZ ;  /* 0x0000001009097890 */ /* 0x000fe2000fffe0ff */
[----:B------:R-:W-:-:S03]  /*02f0*/  IADD3 R6, PT, PT, R6, 0x10, RZ ;  /* 0x0000001006067810 */ /* 0x000fc60007ffe0ff */
[----:B------:R-:W-:Y:S01]  /*0300*/  UISETP.NE.AND UP1, UPT, UR9, URZ, UPT ;  /* 0x000000ff0900728c */ /* 0x000fe2000bf25270 */
[----:B--2---:R-:W-:-:S04]  /*0310*/  FADD R16, R16, R3 ;  /* 0x0000000310107221 */ /* 0x004fc80000000000 */
[----:B---3--:R-:W-:-:S04]  /*0320*/  FADD R15, R16, R15 ;  /* 0x0000000f100f7221 */ /* 0x008fc80000000000 */
[----:B----4-:R-:W-:-:S04]  /*0330*/  FADD R15, R15, R18 ;  /* 0x000000120f0f7221 */ /* 0x010fc80000000000 */
[----:B-----5:R-:W-:-:S04]  /*0340*/  FADD R15, R15, R20 ;  /* 0x000000140f0f7221 */ /* 0x020fc80000000000 */
[----:B------:R-:W-:-:S04]  /*0350*/  FADD R15, R15, R22 ;  /* 0x000000160f0f7221 */ /* 0x000fc80000000000 */
        /* <DEDUP_REMOVED lines=10> */
[----:B------:R-:W-:Y:S01]  /*0400*/  FADD R3, R7, R14 ;  /* 0x0000000e07037221 */ /* 0x000fe20000000000 */
[----:B------:R-:W-:Y:S06]  /*0410*/  BRA.U UP1, `(.L_x_5) ;  /* 0xfffffffd01647547 */ /* 0x000fec000b83ffff */
.L_x_4:
[----:B------:R-:W-:Y:S05]  /*0420*/  BRA.U !UP0, `(.L_x_3) ;  /* 0x0000000108d07547 */ /* 0x000fea000b800000 */
[----:B------:R-:W-:Y:S02]  /*0430*/  UISETP.GE.U32.AND UP0, UPT, UR8, 0x8, UPT ;  /* 0x000000080800788c */ /* 0x000fe4000bf06070 */
[----:B------:R-:W-:-:S04]  /*0440*/  ULOP3.LUT UR6, UR12, 0x7, URZ, 0xc0, !UPT ;  /* 0x000000070c067892 */ /* 0x000fc8000f8ec0ff */
[----:B------:R-:W-:-:S03]  /*0450*/  UISETP.NE.AND UP1, UPT, UR6, URZ, UPT ;  /* 0x000000ff0600728c */ /* 0x000fc6000bf25270 */
[----:B------:R-:W-:Y:S08]  /*0460*/  BRA.U !UP0, `(.L_x_6) ;  /* 0x0000000108507547 */ /* 0x000ff0000b800000 */
[----:B------:R-:W0:Y:S01]  /*0470*/  LDC.64 R4, c[0x0][0x380] ;  /* 0x0000e000ff047b82 */ /* 0x000e220000000a00 */
[----:B------:R-:W-:-:S04]  /*0480*/  VIADD R7, R0, UR4 ;  /* 0x0000000400077c36 */ /* 0x000fc80008000000 */
[----:B0-----:R-:W-:-:S05]  /*0490*/  IMAD.WIDE R4, R7, 0x4, R4 ;  /* 0x0000000407047825 */ /* 0x001fca00078e0204 */
[----:B------:R-:W2:Y:S04]  /*04a0*/  LDG.E R6, desc[UR10][R4.64] ;  /* 0x0000000a04067981 */ /* 0x000ea8000c1e1900 */
[----:B------:R-:W3:Y:S04]  /*04b0*/  LDG.E R7, desc[UR10][R4.64+0x4] ;  /* 0x0000040a04077981 */ /* 0x000ee8000c1e1900 */
[----:B------:R-:W4:Y:S04]  /*04c0*/  LDG.E R9, desc[UR10][R4.64+0x8] ;  /* 0x0000080a04097981 */ /* 0x000f28000c1e1900 */
[----:B------:R-:W5:Y:S04]  /*04d0*/  LDG.E R11, desc[UR10][R4.64+0xc] ;  /* 0x00000c0a040b7981 */ /* 0x000f68000c1e1900 */
[----:B------:R-:W5:Y:S04]  /*04e0*/  LDG.E R13, desc[UR10][R4.64+0x10] ;  /* 0x0000100a040d7981 */ /* 0x000f68000c1e1900 */
[----:B------:R-:W5:Y:S04]  /*04f0*/  LDG.E R15, desc[UR10][R4.64+0x14] ;  /* 0x0000140a040f7981 */ /* 0x000f68000c1e1900 */
[----:B------:R-:W5:Y:S04]  /*0500*/  LDG.E R17, desc[UR10][R4.64+0x18] ;  /* 0x0000180a04117981 */ /* 0x000f68000c1e1900 */
[----:B------:R-:W5:Y:S01]  /*0510*/  LDG.E R19, desc[UR10][R4.64+0x1c] ;  /* 0x00001c0a04137981 */ /* 0x000f62000c1e1900 */
[----:B------:R-:W-:Y:S01]  /*0520*/  UIADD3 UR4, UPT, UPT, UR4, 0x8, URZ ;  /* 0x0000000804047890 */ /* 0x000fe2000fffe0ff */
[----:B--2---:R-:W-:-:S04]  /*0530*/  FADD R6, R3, R6 ;  /* 0x0000000603067221 */ /* 0x004fc80000000000 */
[----:B---3--:R-:W-:-:S04]  /*0540*/  FADD R6, R6, R7 ;  /* 0x0000000706067221 */ /* 0x008fc80000000000 */
[----:B----4-:R-:W-:-:S04]  /*0550*/  FADD R6, R6, R9 ;  /* 0x0000000906067221 */ /* 0x010fc80000000000 */
[----:B-----5:R-:W-:-:S04]  /*0560*/  FADD R6, R6, R11 ;  /* 0x0000000b06067221 */ /* 0x020fc80000000000 */
[----:B------:R-:W-:-:S04]  /*0570*/  FADD R6, R6, R13 ;  /* 0x0000000d06067221 */ /* 0x000fc80000000000 */
[----:B------:R-:W-:-:S04]  /*0580*/  FADD R6, R6, R15 ;  /* 0x0000000f06067221 */ /* 0x000fc80000000000 */
[----:B------:R-:W-:-:S04]  /*0590*/  FADD R6, R6, R17 ;  /* 0x0000001106067221 */ /* 0x000fc80000000000 */
[----:B------:R-:W-:-:S07]  /*05a0*/  FADD R3, R6, R19 ;  /* 0x0000001306037221 */ /* 0x000fce0000000000 */
.L_x_6:
[----:B------:R-:W-:Y:S05]  /*05b0*/  BRA.U !UP1, `(.L_x_3) ;  /* 0x00000001096c7547 */ /* 0x000fea000b800000 */
[----:B------:R-:W-:Y:S02]  /*05c0*/  UISETP.GE.U32.AND UP0, UPT, UR6, 0x4, UPT ;  /* 0x000000040600788c */ /* 0x000fe4000bf06070 */
[----:B------:R-:W-:-:S04]  /*05d0*/  ULOP3.LUT UR5, UR12, 0x3, URZ, 0xc0, !UPT ;  /* 0x000000030c057892 */ /* 0x000fc8000f8ec0ff */
[----:B------:R-:W-:-:S03]  /*05e0*/  UISETP.NE.AND UP1, UPT, UR5, URZ, UPT ;  /* 0x000000ff0500728c */ /* 0x000fc6000bf25270 */
[----:B------:R-:W-:Y:S08]  /*05f0*/  BRA.U !UP0, `(.L_x_7) ;  /* 0x0000000108307547 */ /* 0x000ff0000b800000 */
[----:B------:R-:W0:Y:S01]  /*0600*/  LDC.64 R4, c[0x0][0x380] ;  /* 0x0000e000ff047b82 */ /* 0x000e220000000a00 */
[----:B------:R-:W-:-:S05]  /*0610*/  IADD3 R7, PT, PT, R0, UR4, RZ ;  /* 0x0000000400077c10 */ /* 0x000fca000fffe0ff */
[----:B0-----:R-:W-:-:S05]  /*0620*/  IMAD.WIDE R4, R7, 0x4, R4 ;  /* 0x0000000407047825 */ /* 0x001fca00078e0204 */
[----:B------:R-:W2:Y:S04]  /*0630*/  LDG.E R6, desc[UR10][R4.64] ;  /* 0x0000000a04067981 */ /* 0x000ea8000c1e1900 */
[----:B------:R-:W3:Y:S04]  /*0640*/  LDG.E R7, desc[UR10][R4.64+0x4] ;  /* 0x0000040a04077981 */ /* 0x000ee8000c1e1900 */
[----:B------:R-:W4:Y:S04]  /*0650*/  LDG.E R9, desc[UR10][R4.64+0x8] ;  /* 0x0000080a04097981 */ /* 0x000f28000c1e1900 */
[----:B------:R-:W5:Y:S01]  /*0660*/  LDG.E R11, desc[UR10][R4.64+0xc] ;  /* 0x00000c0a040b7981 */ /* 0x000f62000c1e1900 */
[----:B------:R-:W-:Y:S01]  /*0670*/  UIADD3 UR4, UPT, UPT, UR4, 0x4, URZ ;  /* 0x0000000404047890 */ /* 0x000fe2000fffe0ff */
[----:B--2---:R-:W-:-:S04]  /*0680*/  FADD R6, R3, R6 ;  /* 0x0000000603067221 */ /* 0x004fc80000000000 */
[----:B---3--:R-:W-:-:S04]  /*0690*/  FADD R6, R6, R7 ;  /* 0x0000000706067221 */ /* 0x008fc80000000000 */
[----:B----4-:R-:W-:-:S04]  /*06a0*/  FADD R6, R6, R9 ;  /* 0x0000000906067221 */ /* 0x010fc80000000000 */
[----:B-----5:R-:W-:-:S07]  /*06b0*/  FADD R3, R6, R11 ;  /* 0x0000000b06037221 */ /* 0x020fce0000000000 */
.L_x_7:
[----:B------:R-:W-:Y:S05]  /*06c0*/  BRA.U !UP1, `(.L_x_3) ;  /* 0x0000000109287547 */ /* 0x000fea000b800000 */
[----:B------:R-:W0:Y:S01]  /*06d0*/  LDC.64 R6, c[0x0][0x380] ;  /* 0x0000e000ff067b82 */ /* 0x000e220000000a00 */
[----:B------:R-:W-:Y:S01]  /*06e0*/  VIADD R9, R0, UR4 ;  /* 0x0000000400097c36 */ /* 0x000fe20008000000 */
[----:B------:R-:W-:-:S12]  /*06f0*/  UIADD3 UR5, UPT, UPT, -UR5, URZ, URZ ;  /* 0x000000ff05057290 */ /* 0x000fd8000fffe1ff */
.L_x_8:
[----:B0-----:R-:W-:-:S06]  /*0700*/  IMAD.WIDE R4, R9, 0x4, R6 ;  /* 0x0000000409047825 */ /* 0x001fcc00078e0206 */
[----:B------:R-:W2:Y:S01]  /*0710*/  LDG.E R4, desc[UR10][R4.64] ;  /* 0x0000000a04047981 */ /* 0x000ea2000c1e1900 */
[----:B------:R-:W-:Y:S01]  /*0720*/  UIADD3 UR5, UPT, UPT, UR5, 0x1, URZ ;  /* 0x0000000105057890 */ /* 0x000fe2000fffe0ff */
[----:B------:R-:W-:-:S03]  /*0730*/  IADD3 R9, PT, PT, R9, 0x1, RZ ;  /* 0x0000000109097810 */ /* 0x000fc60007ffe0ff */
[----:B------:R-:W-:Y:S01]  /*0740*/  UISETP.NE.AND UP0, UPT, UR5, URZ, UPT ;  /* 0x000000ff0500728c */ /* 0x000fe2000bf05270 */
[----:B--2---:R-:W-:-:S08]  /*0750*/  FADD R3, R4, R3 ;  /* 0x0000000304037221 */ /* 0x004fd00000000000 */
[----:B------:R-:W-:Y:S05]  /*0760*/  BRA.U UP0, `(.L_x_8) ;  /* 0xfffffffd00e47547 */ /* 0x000fea000b83ffff */
.L_x_3:
[----:B------:R-:W-:Y:S01]  /*0770*/  I2FP.F32.S32 R6, UR12 ;  /* 0x0000000c00067c45 */ /* 0x000fe20008201400 */
[----:B------:R-:W-:Y:S03]  /*0780*/  BSSY.RECONVERGENT B0, `(.L_x_9) ;  /* 0x000000c000007945 */ /* 0x000fe60003800200 */
[----:B------:R-:W0:Y:S08]  /*0790*/  MUFU.RCP R5, R6 ;  /* 0x0000000600057308 */ /* 0x000e300000001000 */
[----:B------:R-:W1:Y:S01]  /*07a0*/  FCHK P0, R3, R6 ;  /* 0x0000000603007302 */ /* 0x000e620000000000 */
[----:B0-----:R-:W-:-:S04]  /*07b0*/  FFMA R0, -R6, R5, 1 ;  /* 0x3f80000006007423 */ /* 0x001fc80000000105 */
[----:B------:R-:W-:-:S04]  /*07c0*/  FFMA R0, R5, R0, R5 ;  /* 0x0000000005007223 */ /* 0x000fc80000000005 */
[----:B------:R-:W-:-:S04]  /*07d0*/  FFMA R5, R0, R3, RZ ;  /* 0x0000000300057223 */ /* 0x000fc800000000ff */
[----:B------:R-:W-:-:S04]  /*07e0*/  FFMA R4, -R6, R5, R3 ;  /* 0x0000000506047223 */ /* 0x000fc80000000103 */
[----:B------:R-:W-:Y:S01]  /*07f0*/  FFMA R7, R0, R4, R5 ;  /* 0x0000000400077223 */ /* 0x000fe20000000005 */
[----:B-1----:R-:W-:Y:S06]  /*0800*/  @!P0 BRA `(.L_x_10) ;  /* 0x00000000000c8947 */ /* 0x002fec0003800000 */
[----:B------:R-:W-:-:S07]  /*0810*/  MOV R4, 0x830 ;  /* 0x0000083000047802 */ /* 0x000fce0000000f00 */
[----:B------:R-:W-:Y:S05]  /*0820*/  CALL.REL.NOINC `($__internal_0_$__cuda_sm3x_div_rn_noftz_f32_slowpath) ;  /* 0x0000000000187944 */ /* 0x000fea0003c00000 */
[----:B------:R-:W-:-:S07]  /*0830*/  IMAD.MOV.U32 R7, RZ, RZ, R0 ;  /* 0x000000ffff077224 */ /* 0x000fce00078e0000 */
.L_x_10:
[----:B------:R-:W-:Y:S05]  /*0840*/  BSYNC.RECONVERGENT B0 ;  /* 0x0000000000007941 */ /* 0x000fea0003800200 */
.L_x_9:
[----:B------:R-:W0:Y:S02]  /*0850*/  LDC.64 R4, c[0x0][0x388] ;  /* 0x0000e200ff047b82 */ /* 0x000e240000000a00 */
[----:B0-----:R-:W-:-:S05]  /*0860*/  IMAD.WIDE R2, R2, 0x4, R4 ;  /* 0x0000000402027825 */ /* 0x001fca00078e0204 */
[----:B------:R-:W-:Y:S01]  /*0870*/  STG.E desc[UR10][R2.64], R7 ;  /* 0x0000000702007986 */ /* 0x000fe2000c10190a */
[----:B------:R-:W-:Y:S05]  /*0880*/  EXIT ;  /* 0x000000000000794d */ /* 0x000fea0003800000 */
        .weak           $__internal_0_$__cuda_sm3x_div_rn_noftz_f32_slowpath
        .type           $__internal_0_$__cuda_sm3x_div_rn_noftz_f32_slowpath,@function
        .size           $__internal_0_$__cuda_sm3x_div_rn_noftz_f32_slowpath,(.L_x_77 - $__internal_0_$__cuda_sm3x_div_rn_noftz_f32_slowpath)
$__internal_0_$__cuda_sm3x_div_rn_noftz_f32_slowpath:
[----:B------:R-:W-:Y:S01]  /*0890*/  SHF.R.U32.HI R5, RZ, 0x17, R6 ;  /* 0x00000017ff057819 */ /* 0x000fe20000011606 */
[----:B------:R-:W-:Y:S01]  /*08a0*/  BSSY.RECONVERGENT B1, `(.L_x_11) ;  /* 0x0000063000017945 */ /* 0x000fe20003800200 */
[----:B------:R-:W-:Y:S02]  /*08b0*/  SHF.R.U32.HI R0, RZ, 0x17, R3 ;  /* 0x00000017ff007819 */ /* 0x000fe40000011603 */
[----:B------:R-:W-:Y:S02]  /*08c0*/  LOP3.LUT R5, R5, 0xff, RZ, 0xc0, !PT ;  /* 0x000000ff05057812 */ /* 0x000fe400078ec0ff */
[----:B------:R-:W-:Y:S02]  /*08d0*/  LOP3.LUT R10, R0, 0xff, RZ, 0xc0, !PT ;  /* 0x000000ff000a7812 */ /* 0x000fe400078ec0ff */
[----:B------:R-:W-:-:S03]  /*08e0*/  IADD3 R8, PT, PT, R5, -0x1, RZ ;  /* 0xffffffff05087810 */ /* 0x000fc60007ffe0ff */
[----:B------:R-:W-:Y:S01]  /*08f0*/  VIADD R9, R10, 0xffffffff ;  /* 0xffffffff0a097836 */ /* 0x000fe20000000000 */
[----:B------:R-:W-:-:S04]  /*0900*/  ISETP.GT.U32.AND P0, PT, R8, 0xfd, PT ;  /* 0x000000fd0800780c */ /* 0x000fc80003f04070 */
[----:B------:R-:W-:-:S13]  /*0910*/  ISETP.GT.U32.OR P0, PT, R9, 0xfd, P0 ;  /* 0x000000fd0900780c */ /* 0x000fda0000704470 */
[----:B------:R-:W-:Y:S01]  /*0920*/  @!P0 MOV R7, RZ ;  /* 0x000000ff00078202 */ /* 0x000fe20000000f00 */
[----:B------:R-:W-:Y:S06]  /*0930*/  @!P0 BRA `(.L_x_12) ;  /* 0x0000000000608947 */ /* 0x000fec0003800000 */
[----:B------:R-:W-:Y:S01]  /*0940*/  FSETP.GTU.FTZ.AND P0, PT, |R3|, +INF , PT ;  /* 0x7f8000000300780b */ /* 0x000fe20003f1c200 */
[----:B------:R-:W-:Y:S01]  /*0950*/  IMAD.MOV.U32 R0, RZ, RZ, R6 ;  /* 0x000000ffff007224 */ /* 0x000fe200078e0006 */
[----:B------:R-:W-:-:S04]  /*0960*/  FSETP.GTU.FTZ.AND P1, PT, |R6|, +INF , PT ;  /* 0x7f8000000600780b */ /* 0x000fc80003f3c200 */
[----:B------:R-:W-:-:S13]  /*0970*/  PLOP3.LUT P0, PT, P0, P1, PT, 0xf8, 0x8f ;  /* 0x00000000008f781c */ /* 0x000fda0000703f70 */
[----:B------:R-:W-:Y:S05]  /*0980*/  @P0 BRA `(.L_x_13) ;  /* 0x00000004004c0947 */ /* 0x000fea0003800000 */
[----:B------:R-:W-:-:S13]  /*0990*/  LOP3.LUT P0, RZ, R6, 0x7fffffff, R3, 0xc8, !PT ;  /* 0x7fffffff06ff7812 */ /* 0x000fda000780c803 */
[----:B------:R-:W-:Y:S05]  /*09a0*/  @!P0 BRA `(.L_x_14) ;  /* 0x00000004003c8947 */ /* 0x000fea0003800000 */
[C---:B------:R-:W-:Y:S02]  /*09b0*/  FSETP.NEU.FTZ.AND P2, PT, |R3|.reuse, +INF , PT ;  /* 0x7f8000000300780b */ /* 0x040fe40003f5d200 */
[----:B------:R-:W-:Y:S02]  /*09c0*/  FSETP.NEU.FTZ.AND P1, PT, |R0|, +INF , PT ;  /* 0x7f8000000000780b */ /* 0x000fe40003f3d200 */
[----:B------:R-:W-:-:S11]  /*09d0*/  FSETP.NEU.FTZ.AND P0, PT, |R3|, +INF , PT ;  /* 0x7f8000000300780b */ /* 0x000fd60003f1d200 */
[----:B------:R-:W-:Y:S05]  /*09e0*/  @!P1 BRA !P2, `(.L_x_14) ;  /* 0x00000004002c9947 */ /* 0x000fea0005000000 */
[----:B------:R-:W-:-:S04]  /*09f0*/  LOP3.LUT P2, RZ, R3, 0x7fffffff, RZ, 0xc0, !PT ;  /* 0x7fffffff03ff7812 */ /* 0x000fc8000784c0ff */
[----:B------:R-:W-:-:S13]  /*0a00*/  PLOP3.LUT P1, PT, P1, P2, PT, 0x2f, 0xf2 ;  /* 0x0000000000f2781c */ /* 0x000fda0000f24577 */
[----:B------:R-:W-:Y:S05]  /*0a10*/  @P1 BRA `(.L_x_15) ;  /* 0x0000000400181947 */ /* 0x000fea0003800000 */
[----:B------:R-:W-:-:S04]  /*0a20*/  LOP3.LUT P1, RZ, R6, 0x7fffffff, RZ, 0xc0, !PT ;  /* 0x7fffffff06ff7812 */ /* 0x000fc8000782c0ff */
[----:B------:R-:W-:-:S13]  /*0a30*/  PLOP3.LUT P0, PT, P0, P1, PT, 0x2f, 0xf2 ;  /* 0x0000000000f2781c */ /* 0x000fda0000702577 */
[----:B------:R-:W-:Y:S05]  /*0a40*/  @P0 BRA `(.L_x_16) ;  /* 0x0000000400000947 */ /* 0x000fea0003800000 */
[----:B------:R-:W-:Y:S02]  /*0a50*/  ISETP.GE.AND P0, PT, R9, RZ, PT ;  /* 0x000000ff0900720c */ /* 0x000fe40003f06270 */
[----:B------:R-:W-:-:S11]  /*0a60*/  ISETP.GE.AND P1, PT, R8, RZ, PT ;  /* 0x000000ff0800720c */ /* 0x000fd60003f26270 */
[----:B------:R-:W-:Y:S01]  /*0a70*/  @P0 MOV R7, RZ ;  /* 0x000000ff00070202 */ /* 0x000fe20000000f00 */
[----:B------:R-:W-:Y:S02]  /*0a80*/  @!P0 IMAD.MOV.U32 R7, RZ, RZ, -0x40 ;  /* 0xffffffc0ff078424 */ /* 0x000fe400078e00ff */
[----:B------:R-:W-:Y:S01]  /*0a90*/  @!P0 FFMA R3, R3, 1.84467440737095516160e+19, RZ ;  /* 0x5f80000003038823 */ /* 0x000fe200000000ff */
[----:B------:R-:W-:Y:S02]  /*0aa0*/  @!P1 FFMA R6, R0, 1.84467440737095516160e+19, RZ ;  /* 0x5f80000000069823 */ /* 0x000fe400000000ff */
[----:B------:R-:W-:-:S07]  /*0ab0*/  @!P1 IADD3 R7, PT, PT, R7, 0x40, RZ ;  /* 0x0000004007079810 */ /* 0x000fce0007ffe0ff */
.L_x_12:
[----:B------:R-:W-:Y:S01]  /*0ac0*/  LEA R9, R5, 0xc0800000, 0x17 ;  /* 0xc080000005097811 */ /* 0x000fe200078eb8ff */
[----:B------:R-:W-:Y:S03]  /*0ad0*/  BSSY.RECONVERGENT B2, `(.L_x_17) ;  /* 0x0000036000027945 */ /* 0x000fe60003800200 */
[----:B------:R-:W-:Y:S01]  /*0ae0*/  IADD3 R9, PT, PT, -R9, R6, RZ ;  /* 0x0000000609097210 */ /* 0x000fe20007ffe1ff */
[----:B------:R-:W-:-:S03]  /*0af0*/  VIADD R6, R10, 0xffffff81 ;  /* 0xffffff810a067836 */ /* 0x000fc60000000000 */
[----:B------:R-:W0:Y:S01]  /*0b00*/  MUFU.RCP R8, R9 ;  /* 0x0000000900087308 */ /* 0x000e220000001000 */
[----:B------:R-:W-:Y:S01]  /*0b10*/  FADD.FTZ R11, -R9, -RZ ;  /* 0x800000ff090b7221 */ /* 0x000fe20000010100 */
[C---:B------:R-:W-:Y:S01]  /*0b20*/  IMAD R0, R6.reuse, -0x800000, R3 ;  /* 0xff80000006007824 */ /* 0x040fe200078e0203 */
[----:B------:R-:W-:-:S04]  /*0b30*/  IADD3 R6, PT, PT, R6, 0x7f, -R5 ;  /* 0x0000007f06067810 */ /* 0x000fc80007ffe805 */
[----:B------:R-:W-:Y:S01]  /*0b40*/  IADD3 R6, PT, PT, R6, R7, RZ ;  /* 0x0000000706067210 */ /* 0x000fe20007ffe0ff */
[----:B0-----:R-:W-:-:S04]  /*0b50*/  FFMA R13, R8, R11, 1 ;  /* 0x3f800000080d7423 */ /* 0x001fc8000000000b */
[----:B------:R-:W-:-:S04]  /*0b60*/  FFMA R10, R8, R13, R8 ;  /* 0x0000000d080a7223 */ /* 0x000fc80000000008 */
[----:B------:R-:W-:-:S04]  /*0b70*/  FFMA R3, R0, R10, RZ ;  /* 0x0000000a00037223 */ /* 0x000fc800000000ff */
[----:B------:R-:W-:-:S04]  /*0b80*/  FFMA R8, R11, R3, R0 ;  /* 0x000000030b087223 */ /* 0x000fc80000000000 */
[----:B------:R-:W-:-:S04]  /*0b90*/  FFMA R13, R10, R8, R3 ;  /* 0x000000080a0d7223 */ /* 0x000fc80000000003 */
[----:B------:R-:W-:-:S04]  /*0ba0*/  FFMA R8, R11, R13, R0 ;  /* 0x0000000d0b087223 */ /* 0x000fc80000000000 */
[----:B------:R-:W-:-:S05]  /*0bb0*/  FFMA R0, R10, R8, R13 ;  /* 0x000000080a007223 */ /* 0x000fca000000000d */
[----:B------:R-:W-:-:S04]  /*0bc0*/  SHF.R.U32.HI R3, RZ, 0x17, R0 ;  /* 0x00000017ff037819 */ /* 0x000fc80000011600 */
[----:B------:R-:W-:-:S04]  /*0bd0*/  LOP3.LUT R3, R3, 0xff, RZ, 0xc0, !PT ;  /* 0x000000ff03037812 */ /* 0x000fc800078ec0ff */
[----:B------:R-:W-:-:S05]  /*0be0*/  IADD3 R7, PT, PT, R3, R6, RZ ;  /* 0x0000000603077210 */ /* 0x000fca0007ffe0ff */
[----:B------:R-:W-:-:S05]  /*0bf0*/  VIADD R3, R7, 0xffffffff ;  /* 0xffffffff07037836 */ /* 0x000fca0000000000 */
[----:B------:R-:W-:-:S13]  /*0c00*/  ISETP.GE.U32.AND P0, PT, R3, 0xfe, PT ;  /* 0x000000fe0300780c */ /* 0x000fda0003f06070 */
[----:B------:R-:W-:Y:S05]  /*0c10*/  @!P0 BRA `(.L_x_18) ;  /* 0x0000000000808947 */ /* 0x000fea0003800000 */
[----:B------:R-:W-:-:S13]  /*0c20*/  ISETP.GT.AND P0, PT, R7, 0xfe, PT ;  /* 0x000000fe0700780c */ /* 0x000fda0003f04270 */
[----:B------:R-:W-:Y:S05]  /*0c30*/  @P0 BRA `(.L_x_19) ;  /* 0x00000000006c0947 */ /* 0x000fea0003800000 */
[----:B------:R-:W-:-:S13]  /*0c40*/  ISETP.GE.AND P0, PT, R7, 0x1, PT ;  /* 0x000000010700780c */ /* 0x000fda0003f06270 */
[----:B------:R-:W-:Y:S05]  /*0c50*/  @P0 BRA `(.L_x_20) ;  /* 0x0000000000740947 */ /* 0x000fea0003800000 */
[----:B------:R-:W-:Y:S02]  /*0c60*/  ISETP.GE.AND P0, PT, R7, -0x18, PT ;  /* 0xffffffe80700780c */ /* 0x000fe40003f06270 */
[----:B------:R-:W-:-:S11]  /*0c70*/  LOP3.LUT R0, R0, 0x80000000, RZ, 0xc0, !PT ;  /* 0x8000000000007812 */ /* 0x000fd600078ec0ff */
[----:B------:R-:W-:Y:S05]  /*0c80*/  @!P0 BRA `(.L_x_20) ;  /* 0x0000000000688947 */ /* 0x000fea0003800000 */
[CCC-:B------:R-:W-:Y:S01]  /*0c90*/  FFMA.RZ R3, R10.reuse, R8.reuse, R13.reuse ;  /* 0x000000080a037223 */ /* 0x1c0fe2000000c00d */
[CCC-:B------:R-:W-:Y:S01]  /*0ca0*/  FFMA.RM R6, R10.reuse, R8.reuse, R13.reuse ;  /* 0x000000080a067223 */ /* 0x1c0fe2000000400d */
[C---:B------:R-:W-:Y:S02]  /*0cb0*/  ISETP.NE.AND P2, PT, R7.reuse, RZ, PT ;  /* 0x000000ff0700720c */ /* 0x040fe40003f45270 */
[----:B------:R-:W-:Y:S02]  /*0cc0*/  ISETP.NE.AND P1, PT, R7, RZ, PT ;  /* 0x000000ff0700720c */ /* 0x000fe40003f25270 */
[----:B------:R-:W-:Y:S01]  /*0cd0*/  LOP3.LUT R5, R3, 0x7fffff, RZ, 0xc0, !PT ;  /* 0x007fffff03057812 */ /* 0x000fe200078ec0ff */
[----:B------:R-:W-:Y:S01]  /*0ce0*/  FFMA.RP R3, R10, R8, R13 ;  /* 0x000000080a037223 */ /* 0x000fe2000000800d */
[----:B------:R-:W-:Y:S02]  /*0cf0*/  IADD3 R8, PT, PT, R7, 0x20, RZ ;  /* 0x0000002007087810 */ /* 0x000fe40007ffe0ff */
[----:B------:R-:W-:-:S02]  /*0d00*/  LOP3.LUT R5, R5, 0x800000, RZ, 0xfc, !PT ;  /* 0x0080000005057812 */ /* 0x000fc400078efcff */
[----:B------:R-:W-:Y:S02]  /*0d10*/  IADD3 R7, PT, PT, -R7, RZ, RZ ;  /* 0x000000ff07077210 */ /* 0x000fe40007ffe1ff */
[----:B------:R-:W-:Y:S02]  /*0d20*/  SHF.L.U32 R8, R5, R8, RZ ;  /* 0x0000000805087219 */ /* 0x000fe400000006ff */
[----:B------:R-:W-:Y:S02]  /*0d30*/  FSETP.NEU.FTZ.AND P0, PT, R3, R6, PT ;  /* 0x000000060300720b */ /* 0x000fe40003f1d000 */
[----:B------:R-:W-:Y:S02]  /*0d40*/  SEL R6, R7, RZ, P2 ;  /* 0x000000ff07067207 */ /* 0x000fe40001000000 */
[----:B------:R-:W-:Y:S02]  /*0d50*/  ISETP.NE.AND P1, PT, R8, RZ, P1 ;  /* 0x000000ff0800720c */ /* 0x000fe40000f25270 */
[----:B------:R-:W-:-:S02]  /*0d60*/  SHF.R.U32.HI R6, RZ, R6, R5 ;  /* 0x00000006ff067219 */ /* 0x000fc40000011605 */
[----:B------:R-:W-:Y:S02]  /*0d70*/  PLOP3.LUT P0, PT, P0, P1, PT, 0xf8, 0x8f ;  /* 0x00000000008f781c */ /* 0x000fe40000703f70 */
[----:B------:R-:W-:Y:S02]  /*0d80*/  SHF.R.U32.HI R8, RZ, 0x1, R6 ;  /* 0x00000001ff087819 */ /* 0x000fe40000011606 */
[----:B------:R-:W-:-:S04]  /*0d90*/  SEL R3, RZ, 0x1, !P0 ;  /* 0x00000001ff037807 */ /* 0x000fc80004000000 */
[----:B------:R-:W-:-:S04]  /*0da0*/  LOP3.LUT R3, R3, 0x1, R8, 0xf8, !PT ;  /* 0x0000000103037812 */ /* 0x000fc800078ef808 */
[----:B------:R-:W-:-:S05]  /*0db0*/  LOP3.LUT R3, R3, R6, RZ, 0xc0, !PT ;  /* 0x0000000603037212 */ /* 0x000fca00078ec0ff */
[----:B------:R-:W-:-:S05]  /*0dc0*/  IMAD.IADD R3, R8, 0x1, R3 ;  /* 0x0000000108037824 */ /* 0x000fca00078e0203 */
[----:B------:R-:W-:Y:S01]  /*0dd0*/  LOP3.LUT R0, R3, R0, RZ, 0xfc, !PT ;  /* 0x0000000003007212 */ /* 0x000fe200078efcff */
[----:B------:R-:W-:Y:S06]  /*0de0*/  BRA `(.L_x_20) ;  /* 0x0000000000107947 */ /* 0x000fec0003800000 */
.L_x_19:
[----:B------:R-:W-:-:S04]  /*0df0*/  LOP3.LUT R0, R0, 0x80000000, RZ, 0xc0, !PT ;  /* 0x8000000000007812 */ /* 0x000fc800078ec0ff */
[----:B------:R-:W-:Y:S01]  /*0e00*/  LOP3.LUT R0, R0, 0x7f800000, RZ, 0xfc, !PT ;  /* 0x7f80000000007812 */ /* 0x000fe200078efcff */
[----:B------:R-:W-:Y:S06]  /*0e10*/  BRA `(.L_x_20) ;  /* 0x0000000000047947 */ /* 0x000fec0003800000 */
.L_x_18:
[----:B------:R-:W-:-:S07]  /*0e20*/  LEA R0, R6, R0, 0x17 ;  /* 0x0000000006007211 */ /* 0x000fce00078eb8ff */
.L_x_20:
[----:B------:R-:W-:Y:S05]  /*0e30*/  BSYNC.RECONVERGENT B2 ;  /* 0x0000000000027941 */ /* 0x000fea0003800200 */
.L_x_17:
[----:B------:R-:W-:Y:S05]  /*0e40*/  BRA `(.L_x_21) ;  /* 0x0000000000207947 */ /* 0x000fea0003800000 */
.L_x_16:
[----:B------:R-:W-:-:S04]  /*0e50*/  LOP3.LUT R0, R6, 0x80000000, R3, 0x48, !PT ;  /* 0x8000000006007812 */ /* 0x000fc800078e4803 */
[----:B------:R-:W-:Y:S01]  /*0e60*/  LOP3.LUT R0, R0, 0x7f800000, RZ, 0xfc, !PT ;  /* 0x7f80000000007812 */ /* 0x000fe200078efcff */
[----:B------:R-:W-:Y:S06]  /*0e70*/  BRA `(.L_x_21) ;  /* 0x0000000000147947 */ /* 0x000fec0003800000 */
.L_x_15:
[----:B------:R-:W-:Y:S01]  /*0e80*/  LOP3.LUT R0, R6, 0x80000000, R3, 0x48, !PT ;  /* 0x8000000006007812 */ /* 0x000fe200078e4803 */
[----:B------:R-:W-:Y:S06]  /*0e90*/  BRA `(.L_x_21) ;  /* 0x00000000000c7947 */ /* 0x000fec0003800000 */
.L_x_14:
[----:B------:R-:W0:Y:S01]  /*0ea0*/  MUFU.RSQ R0, -QNAN ;  /* 0xffc0000000007908 */ /* 0x000e220000001400 */
[----:B------:R-:W-:Y:S05]  /*0eb0*/  BRA `(.L_x_21) ;  /* 0x0000000000047947 */ /* 0x000fea0003800000 */
.L_x_13:
[----:B------:R-:W-:-:S07]  /*0ec0*/  FADD.FTZ R0, R3, R0 ;  /* 0x0000000003007221 */ /* 0x000fce0000010000 */
.L_x_21:
[----:B------:R-:W-:Y:S05]  /*0ed0*/  BSYNC.RECONVERGENT B1 ;  /* 0x0000000000017941 */ /* 0x000fea0003800200 */
.L_x_11:
[----:B------:R-:W-:-:S04]  /*0ee0*/  HFMA2 R5, -RZ, RZ, 0, 0 ;  /* 0x00000000ff057431 */ /* 0x000fc800000001ff */
[----:B0-----:R-:W-:Y:S05]  /*0ef0*/  RET.REL.NODEC R4 `(_Z15avg_rows_kernelPfS_ii) ;  /* 0xfffffff004407950 */ /* 0x001fea0003c3ffff */
.L_x_22:
        /* <DEDUP_REMOVED lines=16> */
.L_x_77:


//--------------------- .text._Z12scale_kernelPffi --------------------------
	.section	.text._Z12scale_kernelPffi,"ax",@progbits
	.align	128
        .global         _Z12scale_kernelPffi
        .type           _Z12scale_kernelPffi,@function
        .size           _Z12scale_kernelPffi,(.L_x_83 - _Z12scale_kernelPffi)
        .other          _Z12scale_kernelPffi,@"STO_CUDA_ENTRY STV_DEFAULT"
_Z12scale_kernelPffi:
.text._Z12scale_kernelPffi:
        /* <DEDUP_REMOVED lines=10> */
[----:B------:R-:W2:Y:S01]  /*00a0*/  LDCU UR6, c[0x0][0x388] ;  /* 0x00007100ff0677ac */ /* 0x000ea20008000800 */
[----:B0-----:R-:W-:-:S05]  /*00b0*/  IMAD.WIDE R2, R5, 0x4, R2 ;  /* 0x0000000405027825 */ /* 0x001fca00078e0202 */
[----:B-1----:R-:W2:Y:S02]  /*00c0*/  LDG.E R0, desc[UR4][R2.64] ;  /* 0x0000000402007981 */ /* 0x002ea4000c1e1900 */
[----:B--2---:R-:W-:-:S05]  /*00d0*/  FMUL R5, R0, UR6 ;  /* 0x0000000600057c20 */ /* 0x004fca0008400000 */
[----:B------:R-:W-:Y:S01]  /*00e0*/  STG.E desc[UR4][R2.64], R5 ;  /* 0x0000000502007986 */ /* 0x000fe2000c101904 */
[----:B------:R-:W-:Y:S05]  /*00f0*/  EXIT ;  /* 0x000000000000794d */ /* 0x000fea0003800000 */
.L_x_23:
        /* <DEDUP_REMOVED lines=16> */
.L_x_83:


//--------------------- .text._Z18compute_dZ2_kernelPfS_S_i --------------------------
	.section	.text._Z18compute_dZ2_kernelPfS_S_i,"ax",@progbits
	.align	128
        .global         _Z18compute_dZ2_kernelPfS_S_i
        .type           _Z18compute_dZ2_kernelPfS_S_i,@function
        .size           _Z18compute_dZ2_kernelPfS_S_i,(.L_x_84 - _Z18compute_dZ2_kernelPfS_S_i)
        .other          _Z18compute_dZ2_kernelPfS_S_i,@"STO_CUDA_ENTRY STV_DEFAULT"
_Z18compute_dZ2_kernelPfS_S_i:
.text._Z18compute_dZ2_kernelPfS_S_i:
        /* <DEDUP_REMOVED lines=10> */
[----:B------:R-:W2:Y:S08]  /*00a0*/  LDC.64 R4, c[0x0][0x388] ;  /* 0x0000e200ff047b82 */ /* 0x000eb00000000a00 */
[----:B------:R-:W3:Y:S01]  /*00b0*/  LDC.64 R6, c[0x0][0x390] ;  /* 0x0000e400ff067b82 */ /* 0x000ee20000000a00 */
[----:B0-----:R-:W-:-:S06]  /*00c0*/  IMAD.WIDE R2, R9, 0x4, R2 ;  /* 0x0000000409027825 */ /* 0x001fcc00078e0202 */
[----:B-1----:R-:W4:Y:S01]  /*00d0*/  LDG.E R2, desc[UR4][R2.64] ;  /* 0x0000000402027981 */ /* 0x002f22000c1e1900 */
[----:B--2---:R-:W-:-:S06]  /*00e0*/  IMAD.WIDE R4, R9, 0x4, R4 ;  /* 0x0000000409047825 */ /* 0x004fcc00078e0204 */
[----:B------:R-:W4:Y:S01]  /*00f0*/  LDG.E R5, desc[UR4][R4.64] ;  /* 0x0000000404057981 */ /* 0x000f22000c1e1900 */
[----:B---3--:R-:W-:-:S04]  /*0100*/  IMAD.WIDE R6, R9, 0x4, R6 ;  /* 0x0000000409067825 */ /* 0x008fc800078e0206 */
[----:B----4-:R-:W-:-:S05]  /*0110*/  FADD R9, R2, -R5 ;  /* 0x8000000502097221 */ /* 0x010fca0000000000 */
[----:B------:R-:W-:Y:S01]  /*0120*/  STG.E desc[UR4][R6.64], R9 ;  /* 0x0000000906007986 */ /* 0x000fe2000c101904 */
[----:B------:R-:W-:Y:S05]  /*0130*/  EXIT ;  /* 0x000000000000794d */ /* 0x000fea0003800000 */
.L_x_24:
        /* <DEDUP_REMOVED lines=12> */
.L_x_84:


//--------------------- .text._Z14one_hot_kernelPiiPf --------------------------
	.section	.text._Z14one_hot_kernelPiiPf,"ax",@progbits
	.align	128
        .global         _Z14one_hot_kernelPiiPf
        .type           _Z14one_hot_kernelPiiPf,@function
        .size           _Z14one_hot_kernelPiiPf,(.L_x_85 - _Z14one_hot_kernelPiiPf)
        .other          _Z14one_hot_kernelPiiPf,@"STO_CUDA_ENTRY STV_DEFAULT"
_Z14one_hot_kernelPiiPf:
.text._Z14one_hot_kernelPiiPf:
        /* <DEDUP_REMOVED lines=13> */
[----:B------:R-:W-:Y:S02]  /*00d0*/  HFMA2 R9, -RZ, RZ, 1.875, 0 ;  /* 0x3f800000ff097431 */ /* 0x000fe400000001ff */
[----:B---3--:R-:W-:-:S04]  /*00e0*/  IMAD R7, R2, UR6, R7 ;  /* 0x0000000602077c24 */ /* 0x008fc8000f8e0207 */
[----:B--2---:R-:W-:-:S05]  /*00f0*/  IMAD.WIDE R4, R7, 0x4, R4 ;  /* 0x0000000407047825 */ /* 0x004fca00078e0204 */
[----:B------:R-:W-:Y:S01]  /*0100*/  STG.E desc[UR4][R4.64], R9 ;  /* 0x0000000904007986 */ /* 0x000fe2000c101904 */
[----:B------:R-:W-:Y:S05]  /*0110*/  EXIT ;  /* 0x000000000000794d */ /* 0x000fea0003800000 */
.L_x_25:
        /* <DEDUP_REMOVED lines=14> */
.L_x_85:


//--------------------- .text._Z15add_bias_kernelPfS_ii --------------------------
	.section	.text._Z15add_bias_kernelPfS_ii,"ax",@progbits
	.align	128
        .global         _Z15add_bias_kernelPfS_ii
        .type           _Z15add_bias_kernelPfS_ii,@function
        .size           _Z15add_bias_kernelPfS_ii,(.L_x_86 - _Z15add_bias_kernelPfS_ii)
        .other          _Z15add_bias_kernelPfS_ii,@"STO_CUDA_ENTRY STV_DEFAULT"
_Z15add_bias_kernelPfS_ii:
.text._Z15add_bias_kernelPfS_ii:
[----:B------:R-:W-:Y:S01]  /*0000*/  LDC R1, c[0x0][0x37c] ;  /* 0x0000df00ff017b82 */ /* 0x000fe20000000800 */
[----:B------:R-:W0:Y:S07]  /*0010*/  S2R R3, SR_TID.X ;  /* 0x0000000000037919 */ /* 0x000e2e0000002100 */
[----:B------:R-:W1:Y:S01]  /*0020*/  LDC R7, c[0x0][0x364] ;  /* 0x0000d900ff077b82 */ /* 0x000e620000000800 */
[----:B------:R-:W2:Y:S01]  /*0030*/  LDCU.64 UR6, c[0x0][0x390] ;  /* 0x00007200ff0677ac */ /* 0x000ea20008000a00 */
[----:B------:R-:W1:Y:S06]  /*0040*/  S2R R2, SR_TID.Y ;  /* 0x0000000000027919 */ /* 0x000e6c0000002200 */
[----:B------:R-:W0:Y:S08]  /*0050*/  S2UR UR5, SR_CTAID.X ;  /* 0x00000000000579c3 */ /* 0x000e300000002500 */
[----:B------:R-:W0:Y:S08]  /*0060*/  LDC R0, c[0x0][0x360] ;  /* 0x0000d800ff007b82 */ /* 0x000e300000000800 */
[----:B------:R-:W1:Y:S01]  /*0070*/  S2UR UR4, SR_CTAID.Y ;  /* 0x00000000000479c3 */ /* 0x000e620000002600 */
[----:B0-----:R-:W-:-:S05]  /*0080*/  IMAD R0, R0, UR5, R3 ;  /* 0x0000000500007c24 */ /* 0x001fca000f8e0203 */
[----:B--2---:R-:W-:Y:S01]  /*0090*/  ISETP.GE.AND P0, PT, R0, UR7, PT ;  /* 0x0000000700007c0c */ /* 0x004fe2000bf06270 */
[----:B-1----:R-:W-:-:S05]  /*00a0*/  IMAD R7, R7, UR4, R2 ;  /* 0x0000000407077c24 */ /* 0x002fca000f8e0202 */
[----:B------:R-:W-:-:S13]  /*00b0*/  ISETP.GE.OR P0, PT, R7, UR6, P0 ;  /* 0x0000000607007c0c */ /* 0x000fda0008706670 */
[----:B------:R-:W-:Y:S05]  /*00c0*/  @P0 EXIT ;  /* 0x000000000000094d */ /* 0x000fea0003800000 */
[----:B------:R-:W0:Y:S01]  /*00d0*/  LDC.64 R2, c[0x0][0x388] ;  /* 0x0000e200ff027b82 */ /* 0x000e220000000a00 */
[----:B------:R-:W1:Y:S01]  /*00e0*/  LDCU.64 UR4, c[0x0][0x358] ;  /* 0x00006b00ff0477ac */ /* 0x000e620008000a00 */
[----:B------:R-:W-:-:S06]  /*00f0*/  IMAD R9, R7, UR7, R0 ;  /* 0x0000000707097c24 */ /* 0x000fcc000f8e0200 */
[----:B------:R-:W2:Y:S01]  /*0100*/  LDC.64 R4, c[0x0][0x380] ;  /* 0x0000e000ff047b82 */ /* 0x000ea20000000a00 */
[----:B0-----:R-:W-:-:S06]  /*0110*/  IMAD.WIDE.U32 R2, R7, 0x4, R2 ;  /* 0x0000000407027825 */ /* 0x001fcc00078e0002 */
[----:B-1----:R-:W3:Y:S01]  /*0120*/  LDG.E R2, desc[UR4][R2.64] ;  /* 0x0000000402027981 */ /* 0x002ee2000c1e1900 */
[----:B--2---:R-:W-:-:S05]  /*0130*/  IMAD.WIDE R4, R9, 0x4, R4 ;  /* 0x0000000409047825 */ /* 0x004fca00078e0204 */
[----:B------:R-:W3:Y:S02]  /*0140*/  LDG.E R7, desc[UR4][R4.64] ;  /* 0x0000000404077981 */ /* 0x000ee4000c1e1900 */
[----:B---3--:R-:W-:-:S05]  /*0150*/  FADD R7, R2, R7 ;  /* 0x0000000702077221 */ /* 0x008fca0000000000 */
[----:B------:R-:W-:Y:S01]  /*0160*/  STG.E desc[UR4][R4.64], R7 ;  /* 0x0000000704007986 */ /* 0x000fe2000c101904 */
[----:B------:R-:W-:Y:S05]  /*0170*/  EXIT ;  /* 0x000000000000794d */ /* 0x000fea0003800000 */
.L_x_26:
        /* <DEDUP_REMOVED lines=16> */
.L_x_86:


//--------------------- .text._Z24naive_matmul_at_b_kernelPfS_S_iii --------------------------
	.section	.text._Z24naive_matmul_at_b_kernelPfS_S_iii,"ax",@progbits
	.align	128
        .global         _Z24naive_matmul_at_b_kernelPfS_S_iii
        .type           _Z24naive_matmul_at_b_kernelPfS_S_iii,@function
        .size           _Z24naive_matmul_at_b_kernelPfS_S_iii,(.L_x_87 - _Z24naive_matmul_at_b_kernelPfS_S_iii)
        .other          _Z24naive_matmul_at_b_kernelPfS_S_iii,@"STO_CUDA_ENTRY STV_DEFAULT"
_Z24naive_matmul_at_b_kernelPfS_S_iii:
.text._Z24naive_matmul_at_b_kernelPfS_S_iii:
[----:B------:R-:W-:Y:S01]  /*0000*/  LDC R1, c[0x0][0x37c] ;  /* 0x0000df00ff017b82 */ /* 0x000fe20000000800 */
[----:B------:R-:W0:Y:S07]  /*0010*/  S2R R6, SR_TID.X ;  /* 0x0000000000067919 */ /* 0x000e2e0000002100 */
[----:B------:R-:W1:Y:S01]  /*0020*/  LDC R5, c[0x0][0x364] ;  /* 0x0000d900ff057b82 */ /* 0x000e620000000800 */
[----:B------:R-:W1:Y:S07]  /*0030*/  S2R R4, SR_TID.Y ;  /* 0x0000000000047919 */ /* 0x000e6e0000002200 */
[----:B------:R-:W0:Y:S08]  /*0040*/  S2UR UR5, SR_CTAID.X ;  /* 0x00000000000579c3 */ /* 0x000e300000002500 */
[----:B------:R-:W0:Y:S08]  /*0050*/  LDC R3, c[0x0][0x360] ;  /* 0x0000d800ff037b82 */ /* 0x000e300000000800 */
[----:B------:R-:W1:Y:S08]  /*0060*/  S2UR UR4, SR_CTAID.Y ;  /* 0x00000000000479c3 */ /* 0x000e700000002600 */
[----:B------:R-:W2:Y:S08]  /*0070*/  LDC R0, c[0x0][0x3a0] ;  /* 0x0000e800ff007b82 */ /* 0x000eb00000000800 */
[----:B------:R-:W3:Y:S01]  /*0080*/  LDC R2, c[0x0][0x398] ;  /* 0x0000e600ff027b82 */ /* 0x000ee20000000800 */
[----:B0-----:R-:W-:-:S02]  /*0090*/  IMAD R3, R3, UR5, R6 ;  /* 0x0000000503037c24 */ /* 0x001fc4000f8e0206 */
[----:B-1----:R-:W-:-:S03]  /*00a0*/  IMAD R5, R5, UR4, R4 ;  /* 0x0000000405057c24 */ /* 0x002fc6000f8e0204 */
[----:B--2---:R-:W-:-:S04]  /*00b0*/  ISETP.GE.AND P0, PT, R3, R0, PT ;  /* 0x000000000300720c */ /* 0x004fc80003f06270 */
[----:B---3--:R-:W-:-:S13]  /*00c0*/  ISETP.GE.OR P0, PT, R5, R2, P0 ;  /* 0x000000020500720c */ /* 0x008fda0000706670 */
[----:B------:R-:W-:Y:S05]  /*00d0*/  @P0 EXIT ;  /* 0x000000000000094d */ /* 0x000fea0003800000 */
[C---:B------:R-:W-:Y:S01]  /*00e0*/  ISETP.GE.U32.AND P1, PT, R2.reuse, 0x8, PT ;  /* 0x000000080200780c */ /* 0x040fe20003f26070 */
[----:B------:R-:W0:Y:S01]  /*00f0*/  LDCU.64 UR4, c[0x0][0x358] ;  /* 0x00006b00ff0477ac */ /* 0x000e220008000a00 */
[----:B------:R-:W-:Y:S01]  /*0100*/  LOP3.LUT R4, R2, 0x7, RZ, 0xc0, !PT ;  /* 0x0000000702047812 */ /* 0x000fe200078ec0ff */
[----:B------:R-:W-:Y:S01]  /*0110*/  HFMA2 R23, -RZ, RZ, 0, 0 ;  /* 0x00000000ff177431 */ /* 0x000fe200000001ff */
[----:B------:R-:W-:Y:S02]  /*0120*/  MOV R6, RZ ;  /* 0x000000ff00067202 */ /* 0x000fe40000000f00 */
[----:B------:R-:W-:-:S07]  /*0130*/  ISETP.NE.AND P0, PT, R4, RZ, PT ;  /* 0x000000ff0400720c */ /* 0x000fce0003f05270 */
[----:B------:R-:W-:Y:S06]  /*0140*/  @!P1 BRA `(.L_x_27) ;  /* 0x0000000000d49947 */ /* 0x000fec0003800000 */
[----:B------:R-:W-:Y:S02]  /*0150*/  LOP3.LUT R6, R2, 0x7ffffff8, RZ, 0xc0, !PT ;  /* 0x7ffffff802067812 */ /* 0x000fe400078ec0ff */
[----:B------:R-:W-:Y:S02]  /*0160*/  MOV R23, RZ ;  /* 0x000000ff00177202 */ /* 0x000fe40000000f00 */
[----:B------:R-:W-:Y:S02]  /*0170*/  MOV R8, R5 ;  /* 0x0000000500087202 */ /* 0x000fe40000000f00 */
[----:B------:R-:W-:Y:S02]  /*0180*/  MOV R7, R3 ;  /* 0x0000000300077202 */ /* 0x000fe40000000f00 */
[----:B------:R-:W-:-:S07]  /*0190*/  IADD3 R9, PT, PT, -R6, RZ, RZ ;  /* 0x000000ff06097210 */ /* 0x000fce0007ffe1ff */
.L_x_28:
[----:B------:R-:W1:Y:S08]  /*01a0*/  LDC.64 R16, c[0x0][0x380] ;  /* 0x0000e000ff107b82 */ /* 0x000e700000000a00 */
[----:B------:R-:W2:Y:S08]  /*01b0*/  LDC.64 R14, c[0x0][0x388] ;  /* 0x0000e200ff0e7b82 */ /* 0x000eb00000000a00 */
[----:B------:R-:W3:Y:S01]  /*01c0*/  LDC R11, c[0x0][0x39c] ;  /* 0x0000e700ff0b7b82 */ /* 0x000ee20000000800 */
[----:B-1----:R-:W-:-:S05]  /*01d0*/  IMAD.WIDE R16, R8, 0x4, R16 ;  /* 0x0000000408107825 */ /* 0x002fca00078e0210 */
[----:B0-----:R-:W4:Y:S01]  /*01e0*/  LDG.E R10, desc[UR4][R16.64] ;  /* 0x00000004100a7981 */ /* 0x001f22000c1e1900 */
[----:B--2---:R-:W-:-:S05]  /*01f0*/  IMAD.WIDE R14, R7, 0x4, R14 ;  /* 0x00000004070e7825 */ /* 0x004fca00078e020e */
[----:B------:R0:W4:Y:S01]  /*0200*/  LDG.E R13, desc[UR4][R14.64] ;  /* 0x000000040e0d7981 */ /* 0x000122000c1e1900 */
[----:B------:R-:W-:-:S04]  /*0210*/  IMAD.WIDE R28, R0, 0x4, R14 ;  /* 0x00000004001c7825 */ /* 0x000fc800078e020e */
[----:B---3--:R-:W-:-:S04]  /*0220*/  IMAD.WIDE R20, R11, 0x4, R16 ;  /* 0x000000040b147825 */ /* 0x008fc800078e0210 */
[----:B------:R-:W-:Y:S02]  /*0230*/  IMAD.WIDE R26, R0, 0x4, R28 ;  /* 0x00000004001a7825 */ /* 0x000fe400078e021c */
[----:B------:R-:W2:Y:S02]  /*0240*/  LDG.E R28, desc[UR4][R28.64] ;  /* 0x000000041c1c7981 */ /* 0x000ea4000c1e1900 */
[----:B0-----:R-:W-:-:S04]  /*0250*/  IMAD.WIDE R14, R11, 0x4, R20 ;  /* 0x000000040b0e7825 */ /* 0x001fc800078e0214 */
[----:B------:R-:W-:Y:S02]  /*0260*/  IMAD.WIDE R24, R0, 0x4, R26 ;  /* 0x0000000400187825 */ /* 0x000fe400078e021a */
[----:B------:R-:W3:Y:S02]  /*0270*/  LDG.E R26, desc[UR4][R26.64] ;  /* 0x000000041a1a7981 */ /* 0x000ee4000c1e1900 */
[----:B------:R-:W-:-:S04]  /*0280*/  IMAD.WIDE R16, R11, 0x4, R14 ;  /* 0x000000040b107825 */ /* 0x000fc800078e020e */
[C---:B------:R-:W-:Y:S02]  /*0290*/  IMAD.WIDE R18, R0.reuse, 0x4, R24 ;  /* 0x0000000400127825 */ /* 0x040fe400078e0218 */
[----:B------:R-:W5:Y:S04]  /*02a0*/  LDG.E R24, desc[UR4][R24.64] ;  /* 0x0000000418187981 */ /* 0x000f68000c1e1900 */
[----:B------:R0:W5:Y:S04]  /*02b0*/  LDG.E R22, desc[UR4][R18.64] ;  /* 0x0000000412167981 */ /* 0x000168000c1e1900 */
[----:B------:R-:W2:Y:S04]  /*02c0*/  LDG.E R27, desc[UR4][R20.64] ;  /* 0x00000004141b7981 */ /* 0x000ea8000c1e1900 */
[----:B------:R1:W3:Y:S01]  /*02d0*/  LDG.E R25, desc[UR4][R14.64] ;  /* 0x000000040e197981 */ /* 0x0002e2000c1e1900 */
[----:B0-----:R-:W-:-:S05]  /*02e0*/  IMAD.WIDE R18, R0, 0x4, R18 ;  /* 0x0000000400127825 */ /* 0x001fca00078e0212 */
[----:B------:R-:W5:Y:S01]  /*02f0*/  LDG.E R20, desc[UR4][R18.64] ;  /* 0x0000000412147981 */ /* 0x000f62000c1e1900 */
[----:B-1----:R-:W-:-:S04]  /*0300*/  IMAD.WIDE R14, R0, 0x4, R18 ;  /* 0x00000004000e7825 */ /* 0x002fc800078e0212 */
[----:B----4-:R-:W-:Y:S01]  /*0310*/  FFMA R10, R10, R13, R23 ;  /* 0x0000000d0a0a7223 */ /* 0x010fe20000000017 */
[C---:B------:R-:W-:Y:S01]  /*0320*/  IMAD.WIDE R12, R11.reuse, 0x4, R16 ;  /* 0x000000040b0c7825 */ /* 0x040fe200078e0210 */
[----:B------:R0:W5:Y:S04]  /*0330*/  LDG.E R23, desc[UR4][R16.64] ;  /* 0x0000000410177981 */ /* 0x000168000c1e1900 */
[----:B------:R-:W4:Y:S01]  /*0340*/  LDG.E R21, desc[UR4][R12.64] ;  /* 0x000000040c157981 */ /* 0x000f22000c1e1900 */
[----:B0-----:R-:W-:-:S03]  /*0350*/  IMAD.WIDE R16, R11, 0x4, R12 ;  /* 0x000000040b107825 */ /* 0x001fc600078e020c */
[----:B------:R0:W4:Y:S01]  /*0360*/  LDG.E R12, desc[UR4][R14.64] ;  /* 0x000000040e0c7981 */ /* 0x000122000c1e1900 */
[----:B------:R-:W-:-:S03]  /*0370*/  IMAD.WIDE R18, R11, 0x4, R16 ;  /* 0x000000040b127825 */ /* 0x000fc600078e0210 */
[----:B------:R-:W4:Y:S01]  /*0380*/  LDG.E R13, desc[UR4][R16.64] ;  /* 0x00000004100d7981 */ /* 0x000f22000c1e1900 */
[----:B0-----:R-:W-:-:S05]  /*0390*/  IMAD.WIDE R14, R0, 0x4, R14 ;  /* 0x00000004000e7825 */ /* 0x001fca00078e020e */
[----:B------:R-:W4:Y:S04]  /*03a0*/  LDG.E R29, desc[UR4][R14.64] ;  /* 0x000000040e1d7981 */ /* 0x000f28000c1e1900 */
[----:B------:R0:W4:Y:S02]  /*03b0*/  LDG.E R15, desc[UR4][R18.64] ;  /* 0x00000004120f7981 */ /* 0x000124000c1e1900 */
[----:B0-----:R-:W-:-:S06]  /*03c0*/  IMAD.WIDE R18, R11, 0x4, R18 ;  /* 0x000000040b127825 */ /* 0x001fcc00078e0212 */
[----:B------:R-:W4:Y:S01]  /*03d0*/  LDG.E R18, desc[UR4][R18.64] ;  /* 0x0000000412127981 */ /* 0x000f22000c1e1900 */
[----:B--2---:R-:W-:Y:S01]  /*03e0*/  FFMA R10, R27, R28, R10 ;  /* 0x0000001c1b0a7223 */ /* 0x004fe2000000000a */
[----:B------:R-:W-:-:S03]  /*03f0*/  IADD3 R9, PT, PT, R9, 0x8, RZ ;  /* 0x0000000809097810 */ /* 0x000fc60007ffe0ff */
[----:B---3--:R-:W-:Y:S01]  /*0400*/  FFMA R10, R25, R26, R10 ;  /* 0x0000001a190a7223 */ /* 0x008fe2000000000a */
[----:B------:R-:W-:Y:S02]  /*0410*/  ISETP.NE.AND P1, PT, R9, RZ, PT ;  /* 0x000000ff0900720c */ /* 0x000fe40003f25270 */
[----:B------:R-:W-:Y:S02]  /*0420*/  LEA R8, R11, R8, 0x3 ;  /* 0x000000080b087211 */ /* 0x000fe400078e18ff */
[----:B------:R-:W-:Y:S01]  /*0430*/  LEA R7, R0, R7, 0x3 ;  /* 0x0000000700077211 */ /* 0x000fe200078e18ff */
[----:B-----5:R-:W-:-:S04]  /*0440*/  FFMA R10, R23, R24, R10 ;  /* 0x00000018170a7223 */ /* 0x020fc8000000000a */
[----:B----4-:R-:W-:-:S04]  /*0450*/  FFMA R10, R21, R22, R10 ;  /* 0x00000016150a7223 */ /* 0x010fc8000000000a */
[----:B------:R-:W-:-:S04]  /*0460*/  FFMA R10, R13, R20, R10 ;  /* 0x000000140d0a7223 */ /* 0x000fc8000000000a */
[----:B------:R-:W-:-:S04]  /*0470*/  FFMA R15, R15, R12, R10 ;  /* 0x0000000c0f0f7223 */ /* 0x000fc8000000000a */
[----:B------:R-:W-:Y:S01]  /*0480*/  FFMA R23, R18, R29, R15 ;  /* 0x0000001d12177223 */ /* 0x000fe2000000000f */
[----:B------:R-:W-:Y:S06]  /*0490*/  @P1 BRA `(.L_x_28) ;  /* 0xfffffffc00401947 */ /* 0x000fec000383ffff */
.L_x_27:
[----:B------:R-:W-:Y:S05]  /*04a0*/  @!P0 BRA `(.L_x_29) ;  /* 0x0000000000f08947 */ /* 0x000fea0003800000 */
[----:B------:R-:W-:Y:S02]  /*04b0*/  ISETP.GE.U32.AND P0, PT, R4, 0x4, PT ;  /* 0x000000040400780c */ /* 0x000fe40003f06070 */
[----:B------:R-:W-:-:S04]  /*04c0*/  LOP3.LUT R22, R2, 0x3, RZ, 0xc0, !PT ;  /* 0x0000000302167812 */ /* 0x000fc800078ec0ff */
[----:B------:R-:W-:-:S07]  /*04d0*/  ISETP.NE.AND P1, PT, R22, RZ, PT ;  /* 0x000000ff1600720c */ /* 0x000fce0003f25270 */
[----:B------:R-:W-:Y:S06]  /*04e0*/  @!P0 BRA `(.L_x_30) ;  /* 0x0000000000688947 */ /* 0x000fec0003800000 */
[----:B------:R-:W1:Y:S01]  /*04f0*/  LDC R7, c[0x0][0x39c] ;  /* 0x0000e700ff077b82 */ /* 0x000e620000000800 */
[----:B------:R-:W-:-:S07]  /*0500*/  IMAD R11, R6, R0, R3 ;  /* 0x00000000060b7224 */ /* 0x000fce00078e0203 */
[----:B------:R-:W2:Y:S08]  /*0510*/  LDC.64 R20, c[0x0][0x380] ;  /* 0x0000e000ff147b82 */ /* 0x000eb00000000a00 */
[----:B------:R-:W3:Y:S01]  /*0520*/  LDC.64 R24, c[0x0][0x388] ;  /* 0x0000e200ff187b82 */ /* 0x000ee20000000a00 */
[----:B-1----:R-:W-:-:S04]  /*0530*/  IMAD R9, R6, R7, R5 ;  /* 0x0000000706097224 */ /* 0x002fc800078e0205 */
[----:B--2---:R-:W-:-:S05]  /*0540*/  IMAD.WIDE R20, R9, 0x4, R20 ;  /* 0x0000000409147825 */ /* 0x004fca00078e0214 */
[----:B0-----:R-:W2:Y:S01]  /*0550*/  LDG.E R4, desc[UR4][R20.64] ;  /* 0x0000000414047981 */ /* 0x001ea2000c1e1900 */
[----:B------:R-:W-:-:S04]  /*0560*/  IMAD.WIDE R8, R7, 0x4, R20 ;  /* 0x0000000407087825 */ /* 0x000fc800078e0214 */
[----:B---3--:R-:W-:-:S04]  /*0570*/  IMAD.WIDE R24, R11, 0x4, R24 ;  /* 0x000000040b187825 */ /* 0x008fc800078e0218 */
[C---:B------:R-:W-:Y:S02]  /*0580*/  IMAD.WIDE R10, R0.reuse, 0x4, R24 ;  /* 0x00000004000a7825 */ /* 0x040fe400078e0218 */
[----:B------:R-:W2:Y:S02]  /*0590*/  LDG.E R24, desc[UR4][R24.64] ;  /* 0x0000000418187981 */ /* 0x000ea4000c1e1900 */
[C---:B------:R-:W-:Y:S02]  /*05a0*/  IMAD.WIDE R14, R7.reuse, 0x4, R8 ;  /* 0x00000004070e7825 */ /* 0x040fe400078e0208 */
[----:B------:R-:W3:Y:S02]  /*05b0*/  LDG.E R9, desc[UR4][R8.64] ;  /* 0x0000000408097981 */ /* 0x000ee4000c1e1900 */
[----:B------:R-:W-:Y:S02]  /*05c0*/  IMAD.WIDE R12, R0, 0x4, R10 ;  /* 0x00000004000c7825 */ /* 0x000fe400078e020a */
[----:B------:R-:W3:Y:S02]  /*05d0*/  LDG.E R10, desc[UR4][R10.64] ;  /* 0x000000040a0a7981 */ /* 0x000ee4000c1e1900 */
[----:B------:R-:W-:-:S02]  /*05e0*/  IMAD.WIDE R16, R7, 0x4, R14 ;  /* 0x0000000407107825 */ /* 0x000fc400078e020e */
[----:B------:R-:W4:Y:S02]  /*05f0*/  LDG.E R27, desc[UR4][R14.64] ;  /* 0x000000040e1b7981 */ /* 0x000f24000c1e1900 */
[----:B------:R-:W-:Y:S02]  /*0600*/  IMAD.WIDE R18, R0, 0x4, R12 ;  /* 0x0000000400127825 */ /* 0x000fe400078e020c */
[----:B------:R-:W4:Y:S04]  /*0610*/  LDG.E R12, desc[UR4][R12.64] ;  /* 0x000000040c0c7981 */ /* 0x000f28000c1e1900 */
[----:B------:R-:W5:Y:S04]  /*0620*/  LDG.E R17, desc[UR4][R16.64] ;  /* 0x0000000410117981 */ /* 0x000f68000c1e1900 */
[----:B------:R-:W5:Y:S01]  /*0630*/  LDG.E R18, desc[UR4][R18.64] ;  /* 0x0000000412127981 */ /* 0x000f62000c1e1900 */
[----:B------:R-:W-:Y:S01]  /*0640*/  IADD3 R6, PT, PT, R6, 0x4, RZ ;  /* 0x0000000406067810 */ /* 0x000fe20007ffe0ff */
[----:B--2---:R-:W-:-:S04]  /*0650*/  FFMA R4, R4, R24, R23 ;  /* 0x0000001804047223 */ /* 0x004fc80000000017 */
[----:B---3--:R-:W-:-:S04]  /*0660*/  FFMA R4, R9, R10, R4 ;  /* 0x0000000a09047223 */ /* 0x008fc80000000004 */
[----:B----4-:R-:W-:-:S04]  /*0670*/  FFMA R4, R27, R12, R4 ;  /* 0x0000000c1b047223 */ /* 0x010fc80000000004 */
[----:B-----5:R-:W-:-:S07]  /*0680*/  FFMA R23, R17, R18, R4 ;  /* 0x0000001211177223 */ /* 0x020fce0000000004 */
.L_x_30:
[----:B------:R-:W-:Y:S05]  /*0690*/  @!P1 BRA `(.L_x_29) ;  /* 0x0000000000749947 */ /* 0x000fea0003800000 */
[----:B------:R-:W-:Y:S01]  /*06a0*/  ISETP.NE.AND P0, PT, R22, 0x1, PT ;  /* 0x000000011600780c */ /* 0x000fe20003f05270 */
[----:B------:R-:W1:Y:S01]  /*06b0*/  LDC.64 R12, c[0x0][0x380] ;  /* 0x0000e000ff0c7b82 */ /* 0x000e620000000a00 */
[----:B------:R-:W-:-:S04]  /*06c0*/  LOP3.LUT R2, R2, 0x1, RZ, 0xc0, !PT ;  /* 0x0000000102027812 */ /* 0x000fc800078ec0ff */
[----:B------:R-:W-:-:S03]  /*06d0*/  ISETP.NE.U32.AND P1, PT, R2, 0x1, PT ;  /* 0x000000010200780c */ /* 0x000fc60003f25070 */
[----:B------:R-:W2:Y:S04]  /*06e0*/  LDC.64 R14, c[0x0][0x388] ;  /* 0x0000e200ff0e7b82 */ /* 0x000ea80000000a00 */
[----:B------:R-:W-:-:S04]  /*06f0*/  @P0 IMAD R7, R6, R0, R3 ;  /* 0x0000000006070224 */ /* 0x000fc800078e0203 */
[----:B------:R-:W3:Y:S08]  /*0700*/  @P0 LDC R17, c[0x0][0x39c] ;  /* 0x0000e700ff110b82 */ /* 0x000ef00000000800 */
[----:B------:R-:W4:Y:S08]  /*0710*/  @!P1 LDC R4, c[0x0][0x39c] ;  /* 0x0000e700ff049b82 */ /* 0x000f300000000800 */
[----:B------:R-:W5:Y:S01]  /*0720*/  LDC.64 R10, c[0x0][0x380] ;  /* 0x0000e000ff0a7b82 */ /* 0x000f620000000a00 */
[----:B--2---:R-:W-:-:S07]  /*0730*/  @P0 IMAD.WIDE R14, R7, 0x4, R14 ;  /* 0x00000004070e0825 */ /* 0x004fce00078e020e */
[----:B------:R-:W2:Y:S01]  /*0740*/  LDC.64 R8, c[0x0][0x388] ;  /* 0x0000e200ff087b82 */ /* 0x000ea20000000a00 */
[C---:B---3--:R-:W-:Y:S01]  /*0750*/  @P0 IMAD R19, R6.reuse, R17, R5 ;  /* 0x0000001106130224 */ /* 0x048fe200078e0205 */
[----:B------:R-:W-:-:S03]  /*0760*/  @P0 IADD3 R6, PT, PT, R6, 0x2, RZ ;  /* 0x0000000206060810 */ /* 0x000fc60007ffe0ff */
[----:B-1----:R-:W-:-:S04]  /*0770*/  @P0 IMAD.WIDE R18, R19, 0x4, R12 ;  /* 0x0000000413120825 */ /* 0x002fc800078e020c */
[----:B------:R-:W-:Y:S01]  /*0780*/  @P0 IMAD.WIDE R12, R0, 0x4, R14 ;  /* 0x00000004000c0825 */ /* 0x000fe200078e020e */
[----:B0-----:R-:W3:Y:S03]  /*0790*/  @P0 LDG.E R2, desc[UR4][R18.64] ;  /* 0x0000000412020981 */ /* 0x001ee6000c1e1900 */
[----:B------:R-:W-:Y:S01]  /*07a0*/  @P0 IMAD.WIDE R16, R17, 0x4, R18 ;  /* 0x0000000411100825 */ /* 0x000fe200078e0212 */
[----:B------:R-:W3:Y:S03]  /*07b0*/  @P0 LDG.E R14, desc[UR4][R14.64] ;  /* 0x000000040e0e0981 */ /* 0x000ee6000c1e1900 */
[C---:B----4-:R-:W-:Y:S01]  /*07c0*/  @!P1 IMAD R7, R6.reuse, R4, R5 ;  /* 0x0000000406079224 */ /* 0x050fe200078e0205 */
[----:B------:R-:W4:Y:S01]  /*07d0*/  @P0 LDG.E R12, desc[UR4][R12.64] ;  /* 0x000000040c0c0981 */ /* 0x000f22000c1e1900 */
[----:B------:R-:W-:-:S02]  /*07e0*/  @!P1 IMAD R21, R6, R0, R3 ;  /* 0x0000000006159224 */ /* 0x000fc400078e0203 */
[----:B-----5:R-:W-:Y:S01]  /*07f0*/  @!P1 IMAD.WIDE R10, R7, 0x4, R10 ;  /* 0x00000004070a9825 */ /* 0x020fe200078e020a */
[----:B------:R-:W4:Y:S03]  /*0800*/  @P0 LDG.E R17, desc[UR4][R16.64] ;  /* 0x0000000410110981 */ /* 0x000f26000c1e1900 */
[----:B--2---:R-:W-:Y:S02]  /*0810*/  @!P1 IMAD.WIDE R8, R21, 0x4, R8 ;  /* 0x0000000415089825 */ /* 0x004fe400078e0208 */
[----:B------:R-:W2:Y:S04]  /*0820*/  @!P1 LDG.E R10, desc[UR4][R10.64] ;  /* 0x000000040a0a9981 */ /* 0x000ea8000c1e1900 */
[----:B------:R-:W2:Y:S01]  /*0830*/  @!P1 LDG.E R8, desc[UR4][R8.64] ;  /* 0x0000000408089981 */ /* 0x000ea2000c1e1900 */
[----:B---3--:R-:W-:-:S04]  /*0840*/  @P0 FFMA R2, R2, R14, R23 ;  /* 0x0000000e02020223 */ /* 0x008fc80000000017 */
[----:B----4-:R-:W-:-:S04]  /*0850*/  @P0 FFMA R23, R17, R12, R2 ;  /* 0x0000000c11170223 */ /* 0x010fc80000000002 */
[----:B--2---:R-:W-:-:S07]  /*0860*/  @!P1 FFMA R23, R10, R8, R23 ;  /* 0x000000080a179223 */ /* 0x004fce0000000017 */
.L_x_29:
[----:B------:R-:W1:Y:S01]  /*0870*/  LDC.64 R6, c[0x0][0x390] ;  /* 0x0000e400ff067b82 */ /* 0x000e620000000a00 */
[----:B------:R-:W-:-:S04]  /*0880*/  IMAD R3, R5, R0, R3 ;  /* 0x0000000005037224 */ /* 0x000fc800078e0203 */
[----:B-1----:R-:W-:-:S05]  /*0890*/  IMAD.WIDE R2, R3, 0x4, R6 ;  /* 0x0000000403027825 */ /* 0x002fca00078e0206 */
[----:B0-----:R-:W-:Y:S01]  /*08a0*/  STG.E desc[UR4][R2.64], R23 ;  /* 0x0000001702007986 */ /* 0x001fe2000c101904 */
[----:B------:R-:W-:Y:S05]  /*08b0*/  EXIT ;  /* 0x000000000000794d */ /* 0x000fea0003800000 */
.L_x_31:
        /* <DEDUP_REMOVED lines=12> */
.L_x_87:


//--------------------- .text._Z24naive_matmul_a_bt_kernelPfS_S_iii --------------------------
	.section	.text._Z24naive_matmul_a_bt_kernelPfS_S_iii,"ax",@progbits
	.align	128
        .global         _Z24naive_matmul_a_bt_kernelPfS_S_iii
        .type           _Z24naive_matmul_a_bt_kernelPfS_S_iii,@function
        .size           _Z24naive_matmul_a_bt_kernelPfS_S_iii,(.L_x_88 - _Z24naive_matmul_a_bt_kernelPfS_S_iii)
        .other          _Z24naive_matmul_a_bt_kernelPfS_S_iii,@"STO_CUDA_ENTRY STV_DEFAULT"
_Z24naive_matmul_a_bt_kernelPfS_S_iii:
.text._Z24naive_matmul_a_bt_kernelPfS_S_iii:
[----:B------:R-:W-:Y:S01]  /*0000*/  LDC R1, c[0x0][0x37c] ;  /* 0x0000df00ff017b82 */ /* 0x000fe20000000800 */
[----:B------:R-:W0:Y:S07]  /*0010*/  S2R R3, SR_TID.X ;  /* 0x0000000000037919 */ /* 0x000e2e0000002100 */
[----:B------:R-:W1:Y:S01]  /*0020*/  LDC R7, c[0x0][0x364] ;  /* 0x0000d900ff077b82 */ /* 0x000e620000000800 */
[----:B------:R-:W2:Y:S01]  /*0030*/  LDCU UR11, c[0x0][0x3a0] ;  /* 0x00007400ff0b77ac */ /* 0x000ea20008000800 */
[----:B------:R-:W1:Y:S01]  /*0040*/  S2R R2, SR_TID.Y ;  /* 0x0000000000027919 */ /* 0x000e620000002200 */
[----:B------:R-:W3:Y:S05]  /*0050*/  LDCU UR6, c[0x0][0x398] ;  /* 0x00007300ff0677ac */ /* 0x000eea0008000800 */
[----:B------:R-:W0:Y:S08]  /*0060*/  S2UR UR5, SR_CTAID.X ;  /* 0x00000000000579c3 */ /* 0x000e300000002500 */
[----:B------:R-:W0:Y:S08]  /*0070*/  LDC R0, c[0x0][0x360] ;  /* 0x0000d800ff007b82 */ /* 0x000e300000000800 */
[----:B------:R-:W1:Y:S01]  /*0080*/  S2UR UR4, SR_CTAID.Y ;  /* 0x00000000000479c3 */ /* 0x000e620000002600 */
[----:B0-----:R-:W-:-:S05]  /*0090*/  IMAD R0, R0, UR5, R3 ;  /* 0x0000000500007c24 */ /* 0x001fca000f8e0203 */
[----:B--2---:R-:W-:Y:S01]  /*00a0*/  ISETP.GE.AND P0, PT, R0, UR11, PT ;  /* 0x0000000b00007c0c */ /* 0x004fe2000bf06270 */
[----:B-1----:R-:W-:-:S05]  /*00b0*/  IMAD R7, R7, UR4, R2 ;  /* 0x0000000407077c24 */ /* 0x002fca000f8e0202 */
[----:B---3--:R-:W-:-:S13]  /*00c0*/  ISETP.GE.OR P0, PT, R7, UR6, P0 ;  /* 0x0000000607007c0c */ /* 0x008fda0008706670 */
        /* <DEDUP_REMOVED lines=8> */
[----:B------:R-:W-:Y:S02]  /*0150*/  ULOP3.LUT UR10, UR7, 0xf, URZ, 0xc0, !UPT ;  /* 0x0000000f070a7892 */ /* 0x000fe4000f8ec0ff */
[----:B------:R-:W-:Y:S01]  /*0160*/  IMAD R9, R0, UR7, RZ ;  /* 0x0000000700097c24 */ /* 0x000fe2000f8e02ff */
[----:B------:R-:W-:Y:S01]  /*0170*/  MOV R14, RZ ;  /* 0x000000ff000e7202 */ /* 0x000fe20000000f00 */
[----:B------:R-:W-:Y:S01]  /*0180*/  UMOV UR4, URZ ;  /* 0x000000ff00047c82 */ /* 0x000fe20008000000 */
[----:B------:R-:W-:Y:S01]  /*0190*/  UISETP.NE.AND UP0, UPT, UR10, URZ, UPT ;  /* 0x000000ff0a00728c */ /* 0x000fe2000bf05270 */
[----:B------:R-:W-:Y:S10]  /*01a0*/  BRA.U !UP1, `(.L_x_33) ;  /* 0x0000000509107547 */ /* 0x000ff4000b800000 */
[----:B------:R-:W0:Y:S01]  /*01b0*/  LDC.64 R2, c[0x0][0x380] ;  /* 0x0000e000ff027b82 */ /* 0x000e220000000a00 */
[----:B------:R-:W1:Y:S01]  /*01c0*/  LDCU.64 UR8, c[0x0][0x388] ;  /* 0x00007100ff0877ac */ /* 0x000e620008000a00 */
[----:B------:R-:W-:Y:S02]  /*01d0*/  MOV R14, RZ ;  /* 0x000000ff000e7202 */ /* 0x000fe40000000f00 */
[----:B------:R-:W-:Y:S01]  /*01e0*/  MOV R6, R9 ;  /* 0x0000000900067202 */ /* 0x000fe20000000f00 */
[----:B------:R-:W-:Y:S02]  /*01f0*/  ULOP3.LUT UR4, UR7, 0x7ffffff0, URZ, 0xc0, !UPT ;  /* 0x7ffffff007047892 */ /* 0x000fe4000f8ec0ff */
[----:B-1----:R-:W-:Y:S02]  /*0200*/  UIADD3 UR5, UP1, UPT, UR8, 0x20, URZ ;  /* 0x0000002008057890 */ /* 0x002fe4000ff3e0ff */
[----:B------:R-:W-:Y:S02]  /*0210*/  UIADD3 UR8, UPT, UPT, -UR4, URZ, URZ ;  /* 0x000000ff04087290 */ /* 0x000fe4000fffe1ff */
[----:B------:R-:W-:Y:S01]  /*0220*/  UIADD3.X UR6, UPT, UPT, URZ, UR9, URZ, UP1, !UPT ;  /* 0x00000009ff067290 */ /* 0x000fe20008ffe4ff */
[----:B0-----:R-:W-:-:S03]  /*0230*/  IMAD.WIDE.U32 R2, R8, 0x4, R2 ;  /* 0x0000000408027825 */ /* 0x001fc600078e0002 */
[----:B------:R-:W-:-:S04]  /*0240*/  IADD3 R4, P0, PT, R2, 0x20, RZ ;  /* 0x0000002002047810 */ /* 0x000fc80007f1e0ff */
[----:B------:R-:W-:-:S09]  /*0250*/  IADD3.X R5, PT, PT, RZ, R3, RZ, P0, !PT ;  /* 0x00000003ff057210 */ /* 0x000fd200007fe4ff */
.L_x_34:
[----:B------:R-:W-:Y:S01]  /*0260*/  MOV R2, UR5 ;  /* 0x0000000500027c02 */ /* 0x000fe20008000f00 */
[----:B------:R-:W2:Y:S01]  /*0270*/  LDG.E R15, desc[UR12][R4.64+-0x20] ;  /* 0xffffe00c040f7981 */ /* 0x000ea2000c1e1900 */
[----:B------:R-:W-:-:S03]  /*0280*/  MOV R3, UR6 ;  /* 0x0000000600037c02 */ /* 0x000fc60008000f00 */
[----:B------:R-:W3:Y:S01]  /*0290*/  LDG.E R17, desc[UR12][R4.64+-0x1c] ;  /* 0xffffe40c04117981 */ /* 0x000ee2000c1e1900 */
[----:B------:R-:W-:-:S03]  /*02a0*/  IMAD.WIDE R2, R6, 0x4, R2 ;  /* 0x0000000406027825 */ /* 0x000fc600078e0202 */
[----:B------:R-:W4:Y:S04]  /*02b0*/  LDG.E R19, desc[UR12][R4.64+-0x18] ;  /* 0xffffe80c04137981 */ /* 0x000f28000c1e1900 */
        /* <DEDUP_REMOVED lines=13> */
[----:B--2---:R-:W-:-:S03]  /*0390*/  FFMA R16, R15, R16, R14 ;  /* 0x000000100f107223 */ /* 0x004fc6000000000e */
[----:B------:R-:W2:Y:S01]  /*03a0*/  LDG.E R15, desc[UR12][R4.64+-0x4] ;  /* 0xfffffc0c040f7981 */ /* 0x000ea2000c1e1900 */
[----:B---3--:R-:W-:-:S03]  /*03b0*/  FFMA R24, R17, R24, R16 ;  /* 0x0000001811187223 */ /* 0x008fc60000000010 */
[----:B------:R-:W2:Y:S01]  /*03c0*/  LDG.E R14, desc[UR12][R2.64+-0x4] ;  /* 0xfffffc0c020e7981 */ /* 0x000ea2000c1e1900 */
[----:B----4-:R-:W-:-:S03]  /*03d0*/  FFMA R25, R19, R18, R24 ;  /* 0x0000001213197223 */ /* 0x010fc60000000018 */
[----:B------:R-:W3:Y:S04]  /*03e0*/  LDG.E R16, desc[UR12][R4.64] ;  /* 0x0000000c04107981 */ /* 0x000ee8000c1e1900 */
[----:B------:R-:W3:Y:S01]  /*03f0*/  LDG.E R17, desc[UR12][R2.64] ;  /* 0x0000000c02117981 */ /* 0x000ee2000c1e1900 */
[----:B-----5:R-:W-:-:S03]  /*0400*/  FFMA R25, R20, R21, R25 ;  /* 0x0000001514197223 */ /* 0x020fc60000000019 */
[----:B------:R-:W4:Y:S04]  /*0410*/  LDG.E R18, desc[UR12][R4.64+0x4] ;  /* 0x0000040c04127981 */ /* 0x000f28000c1e1900 */
[----:B------:R-:W4:Y:S01]  /*0420*/  LDG.E R19, desc[UR12][R2.64+0x4] ;  /* 0x0000040c02137981 */ /* 0x000f22000c1e1900 */
[----:B------:R-:W-:-:S03]  /*0430*/  FFMA R25, R22, R23, R25 ;  /* 0x0000001716197223 */ /* 0x000fc60000000019 */
[----:B------:R-:W5:Y:S04]  /*0440*/  LDG.E R20, desc[UR12][R4.64+0x8] ;  /* 0x0000080c04147981 */ /* 0x000f68000c1e1900 */
[----:B------:R-:W5:Y:S01]  /*0450*/  LDG.E R21, desc[UR12][R2.64+0x8] ;  /* 0x0000080c02157981 */ /* 0x000f62000c1e1900 */
[----:B------:R-:W-:-:S03]  /*0460*/  FFMA R25, R10, R11, R25 ;  /* 0x0000000b0a197223 */ /* 0x000fc60000000019 */
[----:B------:R-:W5:Y:S04]  /*0470*/  LDG.E R22, desc[UR12][R4.64+0xc] ;  /* 0x00000c0c04167981 */ /* 0x000f68000c1e1900 */
[----:B------:R-:W5:Y:S04]  /*0480*/  LDG.E R23, desc[UR12][R2.64+0xc] ;  /* 0x00000c0c02177981 */ /* 0x000f68000c1e1900 */
[----:B------:R-:W5:Y:S01]  /*0490*/  LDG.E R10, desc[UR12][R4.64+0x10] ;  /* 0x0000100c040a7981 */ /* 0x000f62000c1e1900 */
[----:B------:R-:W-:-:S03]  /*04a0*/  FFMA R28, R12, R13, R25 ;  /* 0x0000000d0c1c7223 */ /* 0x000fc60000000019 */
[----:B------:R-:W5:Y:S04]  /*04b0*/  LDG.E R11, desc[UR12][R2.64+0x10] ;  /* 0x0000100c020b7981 */ /* 0x000f68000c1e1900 */
[----:B------:R-:W5:Y:S04]  /*04c0*/  LDG.E R24, desc[UR12][R4.64+0x14] ;  /* 0x0000140c04187981 */ /* 0x000f68000c1e1900 */
[----:B------:R-:W5:Y:S04]  /*04d0*/  LDG.E R25, desc[UR12][R2.64+0x14] ;  /* 0x0000140c02197981 */ /* 0x000f68000c1e1900 */
[----:B------:R0:W5:Y:S04]  /*04e0*/  LDG.E R13, desc[UR12][R4.64+0x18] ;  /* 0x0000180c040d7981 */ /* 0x000168000c1e1900 */
[----:B------:R-:W5:Y:S01]  /*04f0*/  LDG.E R12, desc[UR12][R2.64+0x18] ;  /* 0x0000180c020c7981 */ /* 0x000f62000c1e1900 */
[----:B------:R-:W-:-:S04]  /*0500*/  UIADD3 UR8, UPT, UPT, UR8, 0x10, URZ ;  /* 0x0000001008087890 */ /* 0x000fc8000fffe0ff */
[----:B------:R-:W-:Y:S01]  /*0510*/  UISETP.NE.AND UP1, UPT, UR8, URZ, UPT ;  /* 0x000000ff0800728c */ /* 0x000fe2000bf25270 */
[----:B0-----:R-:W-:Y:S02]  /*0520*/  IADD3 R4, P0, PT, R4, 0x40, RZ ;  /* 0x0000004004047810 */ /* 0x001fe40007f1e0ff */
[----:B------:R-:W-:Y:S02]  /*0530*/  IADD3 R6, PT, PT, R6, 0x10, RZ ;  /* 0x0000001006067810 */ /* 0x000fe40007ffe0ff */
[----:B------:R-:W-:Y:S01]  /*0540*/  IADD3.X R5, PT, PT, RZ, R5, RZ, P0, !PT ;  /* 0x00000005ff057210 */ /* 0x000fe200007fe4ff */
[----:B--2---:R-:W-:-:S04]  /*0550*/  FFMA R15, R15, R14, R28 ;  /* 0x0000000e0f0f7223 */ /* 0x004fc8000000001c */
[----:B---3--:R-:W-:-:S04]  /*0560*/  FFMA R15, R16, R17, R15 ;  /* 0x00000011100f7223 */ /* 0x008fc8000000000f */
[----:B----4-:R-:W-:-:S04]  /*0570*/  FFMA R15, R18, R19, R15 ;  /* 0x00000013120f7223 */ /* 0x010fc8000000000f */
[----:B-----5:R-:W-:-:S04]  /*0580*/  FFMA R15, R20, R21, R15 ;  /* 0x00000015140f7223 */ /* 0x020fc8000000000f */
[----:B------:R-:W-:-:S04]  /*0590*/  FFMA R15, R22, R23, R15 ;  /* 0x00000017160f7223 */ /* 0x000fc8000000000f */
[----:B------:R-:W-:-:S04]  /*05a0*/  FFMA R11, R10, R11, R15 ;  /* 0x0000000b0a0b7223 */ /* 0x000fc8000000000f */
[----:B------:R-:W-:-:S04]  /*05b0*/  FFMA R24, R24, R25, R11 ;  /* 0x0000001918187223 */ /* 0x000fc8000000000b */
[----:B------:R-:W-:-:S04]  /*05c0*/  FFMA R13, R13, R12, R24 ;  /* 0x0000000c0d0d7223 */ /* 0x000fc80000000018 */
[----:B------:R-:W-:Y:S01]  /*05d0*/  FFMA R14, R26, R27, R13 ;  /* 0x0000001b1a0e7223 */ /* 0x000fe2000000000d */
[----:B------:R-:W-:Y:S06]  /*05e0*/  BRA.U UP1, `(.L_x_34) ;  /* 0xfffffffd011c7547 */ /* 0x000fec000b83ffff */
.L_x_33:
[----:B------:R-:W-:Y:S05]  /*05f0*/  BRA.U !UP0, `(.L_x_32) ;  /* 0x0000000508687547 */ /* 0x000fea000b800000 */
[----:B------:R-:W-:Y:S02]  /*0600*/  UISETP.GE.U32.AND UP0, UPT, UR10, 0x8, UPT ;  /* 0x000000080a00788c */ /* 0x000fe4000bf06070 */
[----:B------:R-:W-:-:S04]  /*0610*/  ULOP3.LUT UR6, UR7, 0x7, URZ, 0xc0, !UPT ;  /* 0x0000000707067892 */ /* 0x000fc8000f8ec0ff */
[----:B------:R-:W-:-:S03]  /*0620*/  UISETP.NE.AND UP1, UPT, UR6, URZ, UPT ;  /* 0x000000ff0600728c */ /* 0x000fc6000bf25270 */
[----:B------:R-:W-:Y:S08]  /*0630*/  BRA.U !UP0, `(.L_x_35) ;  /* 0x0000000108907547 */ /* 0x000ff0000b800000 */
[----:B------:R-:W0:Y:S01]  /*0640*/  LDC.64 R10, c[0x0][0x380] ;  /* 0x0000e000ff0a7b82 */ /* 0x000e220000000a00 */
[----:B------:R-:W1:Y:S01]  /*0650*/  LDCU.64 UR8, c[0x0][0x380] ;  /* 0x00007000ff0877ac */ /* 0x000e620008000a00 */
[C---:B------:R-:W-:Y:S02]  /*0660*/  IADD3 R3, PT, PT, R8.reuse, UR4, RZ ;  /* 0x0000000408037c10 */ /* 0x040fe4000fffe0ff */
[----:B------:R-:W-:Y:S02]  /*0670*/  IADD3 R6, P0, PT, R8, UR4, RZ ;  /* 0x0000000408067c10 */ /* 0x000fe4000ff1e0ff */
[----:B------:R-:W-:Y:S02]  /*0680*/  IADD3 R13, PT, PT, R9, UR4, RZ ;  /* 0x00000004090d7c10 */ /* 0x000fe4000fffe0ff */
[----:B------:R-:W2:Y:S01]  /*0690*/  LDC.64 R4, c[0x0][0x388] ;  /* 0x0000e200ff047b82 */ /* 0x000ea20000000a00 */
[----:B0-----:R-:W-:Y:S01]  /*06a0*/  IMAD.WIDE.U32 R10, R3, 0x4, R10 ;  /* 0x00000004030a7825 */ /* 0x001fe200078e000a */
[----:B------:R-:W-:-:S02]  /*06b0*/  IADD3.X R3, PT, PT, RZ, RZ, RZ, P0, !PT ;  /* 0x000000ffff037210 */ /* 0x000fc400007fe4ff */
[C---:B-1----:R-:W-:Y:S02]  /*06c0*/  LEA R2, P0, R6.reuse, UR8, 0x2 ;  /* 0x0000000806027c11 */ /* 0x042fe4000f8010ff */
[----:B------:R-:W3:Y:S02]  /*06d0*/  LDG.E R15, desc[UR12][R10.64] ;  /* 0x0000000c0a0f7981 */ /* 0x000ee4000c1e1900 */
[----:B------:R-:W-:Y:S01]  /*06e0*/  LEA.HI.X R3, R6, UR9, R3, 0x2, P0 ;  /* 0x0000000906037c11 */ /* 0x000fe200080f1403 */
[----:B--2---:R-:W-:-:S04]  /*06f0*/  IMAD.WIDE R4, R13, 0x4, R4 ;  /* 0x000000040d047825 */ /* 0x004fc800078e0204 */
[----:B------:R-:W2:Y:S04]  /*0700*/  LDG.E R18, desc[UR12][R2.64+0x4] ;  /* 0x0000040c02127981 */ /* 0x000ea8000c1e1900 */
[----:B------:R-:W3:Y:S04]  /*0710*/  LDG.E R16, desc[UR12][R4.64] ;  /* 0x0000000c04107981 */ /* 0x000ee8000c1e1900 */
[----:B------:R-:W2:Y:S04]  /*0720*/  LDG.E R17, desc[UR12][R4.64+0x4] ;  /* 0x0000040c04117981 */ /* 0x000ea8000c1e1900 */
[----:B------:R-:W4:Y:S04]  /*0730*/  LDG.E R19, desc[UR12][R4.64+0x8] ;  /* 0x0000080c04137981 */ /* 0x000f28000c1e1900 */
        /* <DEDUP_REMOVED lines=12> */
[----:B---3--:R-:W-:-:S04]  /*0800*/  FFMA R15, R15, R16, R14 ;  /* 0x000000100f0f7223 */ /* 0x008fc8000000000e */
[----:B--2---:R-:W-:-:S04]  /*0810*/  FFMA R15, R18, R17, R15 ;  /* 0x00000011120f7223 */ /* 0x004fc8000000000f */
[----:B----4-:R-:W-:-:S04]  /*0820*/  FFMA R15, R20, R19, R15 ;  /* 0x00000013140f7223 */ /* 0x010fc8000000000f */
[----:B-----5:R-:W-:-:S04]  /*0830*/  FFMA R15, R22, R21, R15 ;  /* 0x00000015160f7223 */ /* 0x020fc8000000000f */
[----:B------:R-:W-:-:S04]  /*0840*/  FFMA R15, R24, R23, R15 ;  /* 0x00000017180f7223 */ /* 0x000fc8000000000f */
[----:B------:R-:W-:-:S04]  /*0850*/  FFMA R13, R12, R13, R15 ;  /* 0x0000000d0c0d7223 */ /* 0x000fc8000000000f */
[----:B------:R-:W-:-:S04]  /*0860*/  FFMA R11, R6, R11, R13 ;  /* 0x0000000b060b7223 */ /* 0x000fc8000000000d */
[----:B------:R-:W-:-:S07]  /*0870*/  FFMA R14, R10, R25, R11 ;  /* 0x000000190a0e7223 */ /* 0x000fce000000000b */
.L_x_35:
        /* <DEDUP_REMOVED lines=13> */
[----:B-1----:R-:W-:-:S03]  /*0950*/  LEA R2, P0, R6, UR6, 0x2 ;  /* 0x0000000606027c11 */ /* 0x002fc6000f8010ff */
[----:B------:R-:W3:Y:S01]  /*0960*/  LDG.E R11, desc[UR12][R10.64] ;  /* 0x0000000c0a0b7981 */ /* 0x000ee2000c1e1900 */
        /* <DEDUP_REMOVED lines=8> */
[----:B------:R-:W5:Y:S01]  /*09f0*/  LDG.E R18, desc[UR12][R4.64+0xc] ;  /* 0x00000c0c04127981 */ /* 0x000f62000c1e1900 */
[----:B------:R-:W-:Y:S01]  /*0a00*/  UIADD3 UR4, UPT, UPT, UR4, 0x4, URZ ;  /* 0x0000000404047890 */ /* 0x000fe2000fffe0ff */
[----:B---3--:R-:W-:-:S04]  /*0a10*/  FFMA R6, R11, R6, R14 ;  /* 0x000000060b067223 */ /* 0x008fc8000000000e */
[----:B--2---:R-:W-:-:S04]  /*0a20*/  FFMA R6, R13, R12, R6 ;  /* 0x0000000c0d067223 */ /* 0x004fc80000000006 */
[----:B----4-:R-:W-:-:S04]  /*0a30*/  FFMA R6, R15, R16, R6 ;  /* 0x000000100f067223 */ /* 0x010fc80000000006 */
[----:B-----5:R-:W-:-:S07]  /*0a40*/  FFMA R14, R17, R18, R6 ;  /* 0x00000012110e7223 */ /* 0x020fce0000000006 */
.L_x_36:
[----:B------:R-:W-:Y:S05]  /*0a50*/  BRA.U !UP1, `(.L_x_32) ;  /* 0x0000000109507547 */ /* 0x000fea000b800000 */
[----:B------:R-:W0:Y:S01]  /*0a60*/  LDC.64 R4, c[0x0][0x380] ;  /* 0x0000e000ff047b82 */ /* 0x000e220000000a00 */
[----:B------:R-:W-:Y:S01]  /*0a70*/  IADD3 R11, PT, PT, R8, UR4, RZ ;  /* 0x00000004080b7c10 */ /* 0x000fe2000fffe0ff */
[----:B------:R-:W-:-:S06]  /*0a80*/  UIADD3 UR5, UPT, UPT, -UR5, URZ, URZ ;  /* 0x000000ff05057290 */ /* 0x000fcc000fffe1ff */
[----:B------:R-:W1:Y:S01]  /*0a90*/  LDC.64 R2, c[0x0][0x388] ;  /* 0x0000e200ff027b82 */ /* 0x000e620000000a00 */
[----:B0-----:R-:W-:Y:S01]  /*0aa0*/  IMAD.WIDE.U32 R4, R11, 0x4, R4 ;  /* 0x000000040b047825 */ /* 0x001fe200078e0004 */
[----:B------:R-:W-:Y:S02]  /*0ab0*/  IADD3 R11, PT, PT, R9, UR4, RZ ;  /* 0x00000004090b7c10 */ /* 0x000fe4000fffe0ff */
[----:B------:R-:W-:Y:S02]  /*0ac0*/  MOV R6, R4 ;  /* 0x0000000400067202 */ /* 0x000fe40000000f00 */
[----:B------:R-:W-:-:S07]  /*0ad0*/  MOV R13, R5 ;  /* 0x00000005000d7202 */ /* 0x000fce0000000f00 */
.L_x_37:
[----:B-1----:R-:W-:Y:S01]  /*0ae0*/  IMAD.WIDE R4, R11, 0x4, R2 ;  /* 0x000000040b047825 */ /* 0x002fe200078e0202 */
[----:B------:R-:W-:Y:S02]  /*0af0*/  MOV R9, R13 ;  /* 0x0000000d00097202 */ /* 0x000fe40000000f00 */
[----:B------:R-:W-:-:S03]  /*0b00*/  MOV R8, R6 ;  /* 0x0000000600087202 */ /* 0x000fc60000000f00 */
[----:B------:R-:W2:Y:S04]  /*0b10*/  LDG.E R4, desc[UR12][R4.64] ;  /* 0x0000000c04047981 */ /* 0x000ea8000c1e1900 */
[----:B------:R-:W2:Y:S01]  /*0b20*/  LDG.E R9, desc[UR12][R8.64] ;  /* 0x0000000c08097981 */ /* 0x000ea2000c1e1900 */
[----:B------:R-:W-:Y:S01]  /*0b30*/  UIADD3 UR5, UPT, UPT, UR5, 0x1, URZ ;  /* 0x0000000105057890 */ /* 0x000fe2000fffe0ff */
[----:B------:R-:W-:Y:S02]  /*0b40*/  IADD3 R6, P0, PT, R6, 0x4, RZ ;  /* 0x0000000406067810 */ /* 0x000fe40007f1e0ff */
[----:B------:R-:W-:Y:S01]  /*0b50*/  IADD3 R11, PT, PT, R11, 0x1, RZ ;  /* 0x000000010b0b7810 */ /* 0x000fe20007ffe0ff */
[----:B------:R-:W-:Y:S01]  /*0b60*/  UISETP.NE.AND UP0, UPT, UR5, URZ, UPT ;  /* 0x000000ff0500728c */ /* 0x000fe2000bf05270 */
[----:B------:R-:W-:Y:S01]  /*0b70*/  IADD3.X R13, PT, PT, RZ, R13, RZ, P0, !PT ;  /* 0x0000000dff0d7210 */ /* 0x000fe200007fe4ff */
[----:B--2---:R-:W-:-:S07]  /*0b80*/  FFMA R14, R9, R4, R14 ;  /* 0x00000004090e7223 */ /* 0x004fce000000000e */
[----:B------:R-:W-:Y:S05]  /*0b90*/  BRA.U UP0, `(.L_x_37) ;  /* 0xfffffffd00d07547 */ /* 0x000fea000b83ffff */
.L_x_32:
[----:B------:R-:W0:Y:S01]  /*0ba0*/  LDC.64 R2, c[0x0][0x390] ;  /* 0x0000e400ff027b82 */ /* 0x000e220000000a00 */
[----:B------:R-:W-:-:S04]  /*0bb0*/  IMAD R7, R7, UR11, R0 ;  /* 0x0000000b07077c24 */ /* 0x000fc8000f8e0200 */
[----:B0-----:R-:W-:-:S05]  /*0bc0*/  IMAD.WIDE R2, R7, 0x4, R2 ;  /* 0x0000000407027825 */ /* 0x001fca00078e0202 */
[----:B------:R-:W-:Y:S01]  /*0bd0*/  STG.E desc[UR12][R2.64], R14 ;  /* 0x0000000e02007986 */ /* 0x000fe2000c10190c */
[----:B------:R-:W-:Y:S05]  /*0be0*/  EXIT ;  /* 0x000000000000794d */ /* 0x000fea0003800000 */
.L_x_38:
        /* <DEDUP_REMOVED lines=9> */
.L_x_88:


//--------------------- .text._Z19naive_matmul_kernelPfS_S_iii --------------------------
	.section	.text._Z19naive_matmul_kernelPfS_S_iii,"ax",@progbits
	.align	128
        .global         _Z19naive_matmul_kernelPfS_S_iii
        .type           _Z19naive_matmul_kernelPfS_S_iii,@function
        .size           _Z19naive_matmul_kernelPfS_S_iii,(.L_x_89 - _Z19naive_matmul_kernelPfS_S_iii)
        .other          _Z19naive_matmul_kernelPfS_S_iii,@"STO_CUDA_ENTRY STV_DEFAULT"
_Z19naive_matmul_kernelPfS_S_iii:
.text._Z19naive_matmul_kernelPfS_S_iii:
[----:B------:R-:W-:Y:S01]  /*0000*/  LDC R1, c[0x0][0x37c] ;  /* 0x0000df00ff017b82 */ /* 0x000fe20000000800 */
[----:B------:R-:W0:Y:S07]  /*0010*/  S2R R5, SR_TID.X ;  /* 0x0000000000057919 */ /* 0x000e2e0000002100 */
[----:B------:R-:W1:Y:S01]  /*0020*/  LDC R16, c[0x0][0x364] ;  /* 0x0000d900ff107b82 */ /* 0x000e620000000800 */
[----:B------:R-:W2:Y:S01]  /*0030*/  LDCU UR6, c[0x0][0x398] ;  /* 0x00007300ff0677ac */ /* 0x000ea20008000800 */
[----:B------:R-:W1:Y:S06]  /*0040*/  S2R R3, SR_TID.Y ;  /* 0x0000000000037919 */ /* 0x000e6c0000002200 */
[----:B------:R-:W0:Y:S08]  /*0050*/  S2UR UR5, SR_CTAID.X ;  /* 0x00000000000579c3 */ /* 0x000e300000002500 */
[----:B------:R-:W0:Y:S08]  /*0060*/  LDC R0, c[0x0][0x360] ;  /* 0x0000d800ff007b82 */ /* 0x000e300000000800 */
[----:B------:R-:W1:Y:S08]  /*0070*/  S2UR UR4, SR_CTAID.Y ;  /* 0x00000000000479c3 */ /* 0x000e700000002600 */
[----:B------:R-:W3:Y:S01]  /*0080*/  LDC R17, c[0x0][0x3a0] ;  /* 0x0000e800ff117b82 */ /* 0x000ee20000000800 */
[----:B0-----:R-:W-:-:S02]  /*0090*/  IMAD R0, R0, UR5, R5 ;  /* 0x0000000500007c24 */ /* 0x001fc4000f8e0205 */
[----:B-1----:R-:W-:-:S03]  /*00a0*/  IMAD R16, R16, UR4, R3 ;  /* 0x0000000410107c24 */ /* 0x002fc6000f8e0203 */
[----:B---3--:R-:W-:-:S04]  /*00b0*/  ISETP.GE.AND P0, PT, R0, R17, PT ;  /* 0x000000110000720c */ /* 0x008fc80003f06270 */
[----:B--2---:R-:W-:-:S13]  /*00c0*/  ISETP.GE.OR P0, PT, R16, UR6, P0 ;  /* 0x0000000610007c0c */ /* 0x004fda0008706670 */
[----:B------:R-:W-:Y:S05]  /*00d0*/  @P0 EXIT ;  /* 0x000000000000094d */ /* 0x000fea0003800000 */
[----:B------:R-:W0:Y:S01]  /*00e0*/  LDC R19, c[0x0][0x39c] ;  /* 0x0000e700ff137b82 */ /* 0x000e220000000800 */
[----:B------:R-:W1:Y:S01]  /*00f0*/  LDCU.64 UR4, c[0x0][0x358] ;  /* 0x00006b00ff0477ac */ /* 0x000e620008000a00 */
[----:B------:R-:W-:Y:S01]  /*0100*/  HFMA2 R24, -RZ, RZ, 0, 0 ;  /* 0x00000000ff187431 */ /* 0x000fe200000001ff */
[----:B0-----:R-:W-:-:S13]  /*0110*/  ISETP.GE.AND P0, PT, R19, 0x1, PT ;  /* 0x000000011300780c */ /* 0x001fda0003f06270 */
[----:B-1----:R-:W-:Y:S05]  /*0120*/  @!P0 BRA `(.L_x_39) ;  /* 0x0000000400e08947 */ /* 0x002fea0003800000 */
[C---:B------:R-:W-:Y:S01]  /*0130*/  ISETP.GE.U32.AND P1, PT, R19.reuse, 0x8, PT ;  /* 0x000000081300780c */ /* 0x040fe20003f26070 */
[----:B------:R-:W-:Y:S01]  /*0140*/  IMAD R20, R16, R19, RZ ;  /* 0x0000001310147224 */ /* 0x000fe200078e02ff */
[----:B------:R-:W-:Y:S02]  /*0150*/  LOP3.LUT R27, R19, 0x7, RZ, 0xc0, !PT ;  /* 0x00000007131b7812 */ /* 0x000fe400078ec0ff */
[----:B------:R-:W-:Y:S02]  /*0160*/  MOV R24, RZ ;  /* 0x000000ff00187202 */ /* 0x000fe40000000f00 */
[----:B------:R-:W-:Y:S02]  /*0170*/  ISETP.NE.AND P0, PT, R27, RZ, PT ;  /* 0x000000ff1b00720c */ /* 0x000fe40003f05270 */
[----:B------:R-:W-:-:S05]  /*0180*/  MOV R21, RZ ;  /* 0x000000ff00157202 */ /* 0x000fca0000000f00 */
[----:B------:R-:W-:Y:S06]  /*0190*/  @!P1 BRA `(.L_x_40) ;  /* 0x0000000000c49947 */ /* 0x000fec0003800000 */
[----:B------:R-:W0:Y:S01]  /*01a0*/  LDC.64 R2, c[0x0][0x380] ;  /* 0x0000e000ff027b82 */ /* 0x000e220000000a00 */
[----:B------:R-:W-:Y:S02]  /*01b0*/  LOP3.LUT R21, R19, 0x7ffffff8, RZ, 0xc0, !PT ;  /* 0x7ffffff813157812 */ /* 0x000fe400078ec0ff */
[----:B------:R-:W-:Y:S02]  /*01c0*/  MOV R24, RZ ;  /* 0x000000ff00187202 */ /* 0x000fe40000000f00 */
[----:B------:R-:W-:Y:S02]  /*01d0*/  MOV R18, R0 ;  /* 0x0000000000127202 */ /* 0x000fe40000000f00 */
[----:B------:R-:W-:Y:S01]  /*01e0*/  IADD3 R22, PT, PT, -R21, RZ, RZ ;  /* 0x000000ff15167210 */ /* 0x000fe20007ffe1ff */
[----:B0-----:R-:W-:-:S03]  /*01f0*/  IMAD.WIDE.U32 R2, R20, 0x4, R2 ;  /* 0x0000000414027825 */ /* 0x001fc600078e0002 */
[----:B------:R-:W-:-:S04]  /*0200*/  IADD3 R4, P1, PT, R2, 0x10, RZ ;  /* 0x0000001002047810 */ /* 0x000fc80007f3e0ff */
[----:B------:R-:W-:-:S09]  /*0210*/  IADD3.X R5, PT, PT, RZ, R3, RZ, P1, !PT ;  /* 0x00000003ff057210 */ /* 0x000fd20000ffe4ff */
.L_x_41:
[----:B------:R-:W0:Y:S01]  /*0220*/  LDC.64 R14, c[0x0][0x388] ;  /* 0x0000e200ff0e7b82 */ /* 0x000e220000000a00 */
[----:B------:R-:W-:Y:S02]  /*0230*/  MOV R2, R4 ;  /* 0x0000000400027202 */ /* 0x000fe40000000f00 */
[----:B------:R-:W-:-:S05]  /*0240*/  MOV R3, R5 ;  /* 0x0000000500037202 */ /* 0x000fca0000000f00 */
[----:B------:R-:W2:Y:S04]  /*0250*/  LDG.E R25, desc[UR4][R2.64+-0x10] ;  /* 0xfffff00402197981 */ /* 0x000ea8000c1e1900 */
[----:B------:R-:W3:Y:S04]  /*0260*/  LDG.E R23, desc[UR4][R2.64+-0xc] ;  /* 0xfffff40402177981 */ /* 0x000ee8000c1e1900 */
[----:B------:R-:W4:Y:S04]  /*0270*/  LDG.E R29, desc[UR4][R2.64+-0x8] ;  /* 0xfffff804021d7981 */ /* 0x000f28000c1e1900 */
[----:B------:R-:W5:Y:S01]  /*0280*/  LDG.E R28, desc[UR4][R2.64+-0x4] ;  /* 0xfffffc04021c7981 */ /* 0x000f62000c1e1900 */
[----:B0-----:R-:W-:-:S05]  /*0290*/  IMAD.WIDE R14, R18, 0x4, R14 ;  /* 0x00000004120e7825 */ /* 0x001fca00078e020e */
[----:B------:R0:W2:Y:S01]  /*02a0*/  LDG.E R26, desc[UR4][R14.64] ;  /* 0x000000040e1a7981 */ /* 0x0000a2000c1e1900 */
[----:B------:R-:W-:-:S04]  /*02b0*/  IMAD.WIDE R12, R17, 0x4, R14 ;  /* 0x00000004110c7825 */ /* 0x000fc800078e020e */
[C---:B------:R-:W-:Y:S02]  /*02c0*/  IMAD.WIDE R4, R17.reuse, 0x4, R12 ;  /* 0x0000000411047825 */ /* 0x040fe400078e020c */
[----:B------:R-:W3:Y:S02]  /*02d0*/  LDG.E R12, desc[UR4][R12.64] ;  /* 0x000000040c0c7981 */ /* 0x000ee4000c1e1900 */
[C---:B------:R-:W-:Y:S02]  /*02e0*/  IMAD.WIDE R8, R17.reuse, 0x4, R4 ;  /* 0x0000000411087825 */ /* 0x040fe400078e0204 */
[----:B------:R-:W4:Y:S02]  /*02f0*/  LDG.E R4, desc[UR4][R4.64] ;  /* 0x0000000404047981 */ /* 0x000f24000c1e1900 */
[C---:B------:R-:W-:Y:S02]  /*0300*/  IMAD.WIDE R6, R17.reuse, 0x4, R8 ;  /* 0x0000000411067825 */ /* 0x040fe400078e0208 */
[----:B------:R-:W5:Y:S02]  /*0310*/  LDG.E R8, desc[UR4][R8.64] ;  /* 0x0000000408087981 */ /* 0x000f64000c1e1900 */
[----:B------:R-:W-:-:S02]  /*0320*/  IMAD.WIDE R10, R17, 0x4, R6 ;  /* 0x00000004110a7825 */ /* 0x000fc400078e0206 */
[----:B------:R-:W5:Y:S04]  /*0330*/  LDG.E R5, desc[UR4][R2.64] ;  /* 0x0000000402057981 */ /* 0x000f68000c1e1900 */
[----:B------:R-:W5:Y:S01]  /*0340*/  LDG.E R6, desc[UR4][R6.64] ;  /* 0x0000000406067981 */ /* 0x000f62000c1e1900 */
[----:B0-----:R-:W-:-:S03]  /*0350*/  IMAD.WIDE R14, R17, 0x4, R10 ;  /* 0x00000004110e7825 */ /* 0x001fc600078e020a */
[----:B------:R-:W5:Y:S04]  /*0360*/  LDG.E R10, desc[UR4][R10.64] ;  /* 0x000000040a0a7981 */ /* 0x000f68000c1e1900 */
[----:B------:R-:W5:Y:S04]  /*0370*/  LDG.E R13, desc[UR4][R14.64] ;  /* 0x000000040e0d7981 */ /* 0x000f68000c1e1900 */
[----:B------:R-:W5:Y:S04]  /*0380*/  LDG.E R7, desc[UR4][R2.64+0x4] ;  /* 0x0000040402077981 */ /* 0x000f68000c1e1900 */
[----:B------:R-:W5:Y:S01]  /*0390*/  LDG.E R9, desc[UR4][R2.64+0xc] ;  /* 0x00000c0402097981 */ /* 0x000f62000c1e1900 */
[----:B--2---:R-:W-:Y:S01]  /*03a0*/  FFMA R26, R25, R26, R24 ;  /* 0x0000001a191a7223 */ /* 0x004fe20000000018 */
[----:B------:R-:W-:-:S02]  /*03b0*/  IMAD.WIDE R24, R17, 0x4, R14 ;  /* 0x0000000411187825 */ /* 0x000fc400078e020e */
[----:B------:R-:W2:Y:S04]  /*03c0*/  LDG.E R14, desc[UR4][R2.64+0x8] ;  /* 0x00000804020e7981 */ /* 0x000ea8000c1e1900 */
[----:B------:R-:W2:Y:S01]  /*03d0*/  LDG.E R24, desc[UR4][R24.64] ;  /* 0x0000000418187981 */ /* 0x000ea2000c1e1900 */
[----:B---3--:R-:W-:Y:S01]  /*03e0*/  FFMA R12, R23, R12, R26 ;  /* 0x0000000c170c7223 */ /* 0x008fe2000000001a */
[----:B------:R-:W-:-:S03]  /*03f0*/  IADD3 R22, PT, PT, R22, 0x8, RZ ;  /* 0x0000000816167810 */ /* 0x000fc60007ffe0ff */
[----:B----4-:R-:W-:Y:S01]  /*0400*/  FFMA R29, R29, R4, R12 ;  /* 0x000000041d1d7223 */ /* 0x010fe2000000000c */
[----:B------:R-:W-:-:S03]  /*0410*/  ISETP.NE.AND P1, PT, R22, RZ, PT ;  /* 0x000000ff1600720c */ /* 0x000fc60003f25270 */
[----:B-----5:R-:W-:Y:S01]  /*0420*/  FFMA R8, R28, R8, R29 ;  /* 0x000000081c087223 */ /* 0x020fe2000000001d */
[----:B------:R-:W-:-:S03]  /*0430*/  IADD3 R4, P2, PT, R2, 0x20, RZ ;  /* 0x0000002002047810 */ /* 0x000fc60007f5e0ff */
[----:B------:R-:W-:Y:S01]  /*0440*/  FFMA R6, R5, R6, R8 ;  /* 0x0000000605067223 */ /* 0x000fe20000000008 */
[----:B------:R-:W-:Y:S02]  /*0450*/  IADD3.X R5, PT, PT, RZ, R3, RZ, P2, !PT ;  /* 0x00000003ff057210 */ /* 0x000fe400017fe4ff */
[----:B------:R-:W-:Y:S01]  /*0460*/  LEA R18, R17, R18, 0x3 ;  /* 0x0000001211127211 */ /* 0x000fe200078e18ff */
[----:B------:R-:W-:-:S04]  /*0470*/  FFMA R7, R7, R10, R6 ;  /* 0x0000000a07077223 */ /* 0x000fc80000000006 */
[----:B--2---:R-:W-:-:S04]  /*0480*/  FFMA R14, R14, R13, R7 ;  /* 0x0000000d0e0e7223 */ /* 0x004fc80000000007 */
[----:B------:R-:W-:Y:S01]  /*0490*/  FFMA R24, R9, R24, R14 ;  /* 0x0000001809187223 */ /* 0x000fe2000000000e */
[----:B------:R-:W-:Y:S06]  /*04a0*/  @P1 BRA `(.L_x_41) ;  /* 0xfffffffc005c1947 */ /* 0x000fec000383ffff */
.L_x_40:
[----:B------:R-:W-:Y:S05]  /*04b0*/  @!P0 BRA `(.L_x_39) ;  /* 0x0000000000fc8947 */ /* 0x000fea0003800000 */
[----:B------:R-:W-:Y:S02]  /*04c0*/  ISETP.GE.U32.AND P1, PT, R27, 0x4, PT ;  /* 0x000000041b00780c */ /* 0x000fe40003f26070 */
[----:B------:R-:W-:-:S04]  /*04d0*/  LOP3.LUT R14, R19, 0x3, RZ, 0xc0, !PT ;  /* 0x00000003130e7812 */ /* 0x000fc800078ec0ff */
[----:B------:R-:W-:-:S07]  /*04e0*/  ISETP.NE.AND P0, PT, R14, RZ, PT ;  /* 0x000000ff0e00720c */ /* 0x000fce0003f05270 */
[----:B------:R-:W-:Y:S06]  /*04f0*/  @!P1 BRA `(.L_x_42) ;  /* 0x00000000006c9947 */ /* 0x000fec0003800000 */
[----:B------:R-:W0:Y:S01]  /*0500*/  LDC.64 R4, c[0x0][0x388] ;  /* 0x0000e200ff047b82 */ /* 0x000e220000000a00 */
[----:B------:R-:W1:Y:S01]  /*0510*/  LDCU.64 UR6, c[0x0][0x380] ;  /* 0x00007000ff0677ac */ /* 0x000e620008000a00 */
[----:B------:R-:W-:Y:S01]  /*0520*/  IMAD R7, R21, R17, R0 ;  /* 0x0000001115077224 */ /* 0x000fe200078e0200 */
[CC--:B------:R-:W-:Y:S02]  /*0530*/  IADD3 R3, PT, PT, R20.reuse, R21.reuse, RZ ;  /* 0x0000001514037210 */ /* 0x0c0fe40007ffe0ff */
[----:B------:R-:W-:-:S03]  /*0540*/  IADD3 R8, P1, PT, R20, R21, RZ ;  /* 0x0000001514087210 */ /* 0x000fc60007f3e0ff */
[----:B------:R-:W2:Y:S01]  /*0550*/  LDC.64 R12, c[0x0][0x380] ;  /* 0x0000e000ff0c7b82 */ /* 0x000ea20000000a00 */
[----:B0-----:R-:W-:-:S04]  /*0560*/  IMAD.WIDE R4, R7, 0x4, R4 ;  /* 0x0000000407047825 */ /* 0x001fc800078e0204 */
[----:B------:R-:W-:Y:S02]  /*0570*/  IMAD.WIDE R6, R17, 0x4, R4 ;  /* 0x0000000411067825 */ /* 0x000fe400078e0204 */
[----:B------:R-:W3:Y:S02]  /*0580*/  LDG.E R4, desc[UR4][R4.64] ;  /* 0x0000000404047981 */ /* 0x000ee4000c1e1900 */
[----:B--2---:R-:W-:Y:S01]  /*0590*/  IMAD.WIDE.U32 R12, R3, 0x4, R12 ;  /* 0x00000004030c7825 */ /* 0x004fe200078e000c */
[----:B------:R-:W-:Y:S02]  /*05a0*/  IADD3.X R3, PT, PT, RZ, RZ, RZ, P1, !PT ;  /* 0x000000ffff037210 */ /* 0x000fe40000ffe4ff */
[----:B-1----:R-:W-:-:S03]  /*05b0*/  LEA R2, P1, R8, UR6, 0x2 ;  /* 0x0000000608027c11 */ /* 0x002fc6000f8210ff */
[----:B------:R-:W3:Y:S01]  /*05c0*/  LDG.E R13, desc[UR4][R12.64] ;  /* 0x000000040c0d7981 */ /* 0x000ee2000c1e1900 */
[----:B------:R-:W-:Y:S01]  /*05d0*/  LEA.HI.X R3, R8, UR7, R3, 0x2, P1 ;  /* 0x0000000708037c11 */ /* 0x000fe200088f1403 */
[C---:B------:R-:W-:Y:S02]  /*05e0*/  IMAD.WIDE R8, R17.reuse, 0x4, R6 ;  /* 0x0000000411087825 */ /* 0x040fe400078e0206 */
[----:B------:R-:W2:Y:S04]  /*05f0*/  LDG.E R6, desc[UR4][R6.64] ;  /* 0x0000000406067981 */ /* 0x000ea8000c1e1900 */
[----:B------:R-:W2:Y:S01]  /*0600*/  LDG.E R15, desc[UR4][R2.64+0x4] ;  /* 0x00000404020f7981 */ /* 0x000ea2000c1e1900 */
[----:B------:R-:W-:-:S03]  /*0610*/  IMAD.WIDE R10, R17, 0x4, R8 ;  /* 0x00000004110a7825 */ /* 0x000fc600078e0208 */
[----:B------:R-:W4:Y:S04]  /*0620*/  LDG.E R22, desc[UR4][R8.64] ;  /* 0x0000000408167981 */ /* 0x000f28000c1e1900 */
[----:B------:R-:W4:Y:S04]  /*0630*/  LDG.E R18, desc[UR4][R2.64+0x8] ;  /* 0x0000080402127981 */ /* 0x000f28000c1e1900 */
[----:B------:R-:W5:Y:S04]  /*0640*/  LDG.E R26, desc[UR4][R2.64+0xc] ;  /* 0x00000c04021a7981 */ /* 0x000f68000c1e1900 */
[----:B------:R-:W5:Y:S01]  /*0650*/  LDG.E R10, desc[UR4][R10.64] ;  /* 0x000000040a0a7981 */ /* 0x000f62000c1e1900 */
[----:B------:R-:W-:Y:S01]  /*0660*/  IADD3 R21, PT, PT, R21, 0x4, RZ ;  /* 0x0000000415157810 */ /* 0x000fe20007ffe0ff */
[----:B---3--:R-:W-:-:S04]  /*0670*/  FFMA R24, R13, R4, R24 ;  /* 0x000000040d187223 */ /* 0x008fc80000000018 */
[----:B--2---:R-:W-:-:S04]  /*0680*/  FFMA R15, R15, R6, R24 ;  /* 0x000000060f0f7223 */ /* 0x004fc80000000018 */
[----:B----4-:R-:W-:-:S04]  /*0690*/  FFMA R15, R18, R22, R15 ;  /* 0x00000016120f7223 */ /* 0x010fc8000000000f */
[----:B-----5:R-:W-:-:S07]  /*06a0*/  FFMA R24, R26, R10, R15 ;  /* 0x0000000a1a187223 */ /* 0x020fce000000000f */
.L_x_42:
[----:B------:R-:W-:Y:S05]  /*06b0*/  @!P0 BRA `(.L_x_39) ;  /* 0x00000000007c8947 */ /* 0x000fea0003800000 */
[----:B------:R-:W-:Y:S01]  /*06c0*/  ISETP.NE.AND P1, PT, R14, 0x1, PT ;  /* 0x000000010e00780c */ /* 0x000fe20003f25270 */
[----:B------:R-:W0:Y:S01]  /*06d0*/  LDC.64 R10, c[0x0][0x380] ;  /* 0x0000e000ff0a7b82 */ /* 0x000e220000000a00 */
[----:B------:R-:W-:-:S04]  /*06e0*/  LOP3.LUT R19, R19, 0x1, RZ, 0xc0, !PT ;  /* 0x0000000113137812 */ /* 0x000fc800078ec0ff */
[----:B------:R-:W-:-:S03]  /*06f0*/  ISETP.NE.U32.AND P0, PT, R19, 0x1, PT ;  /* 0x000000011300780c */ /* 0x000fc60003f05070 */
[----:B------:R-:W1:Y:S04]  /*0700*/  LDC.64 R8, c[0x0][0x388] ;  /* 0x0000e200ff087b82 */ /* 0x000e680000000a00 */
[CC--:B------:R-:W-:Y:S02]  /*0710*/  @P1 IADD3 R13, PT, PT, R20.reuse, R21.reuse, RZ ;  /* 0x00000015140d1210 */ /* 0x0c0fe40007ffe0ff */
[----:B------:R-:W-:Y:S02]  /*0720*/  @P1 IADD3 R12, P2, PT, R20, R21, RZ ;  /* 0x00000015140c1210 */ /* 0x000fe40007f5e0ff */
[----:B------:R-:W2:Y:S02]  /*0730*/  @P1 LDC.64 R2, c[0x0][0x380] ;  /* 0x0000e000ff021b82 */ /* 0x000ea40000000a00 */
[----:B------:R-:W-:-:S06]  /*0740*/  @P1 IADD3.X R14, PT, PT, RZ, RZ, RZ, P2, !PT ;  /* 0x000000ffff0e1210 */ /* 0x000fcc00017fe4ff */
[----:B------:R-:W3:Y:S01]  /*0750*/  LDC.64 R4, c[0x0][0x380] ;  /* 0x0000e000ff047b82 */ /* 0x000ee20000000a00 */
[----:B0-----:R-:W-:-:S04]  /*0760*/  @P1 IMAD.WIDE.U32 R10, R13, 0x4, R10 ;  /* 0x000000040d0a1825 */ /* 0x001fc800078e000a */
[C---:B------:R-:W-:Y:S01]  /*0770*/  @P1 IMAD R13, R21.reuse, R17, R0 ;  /* 0x00000011150d1224 */ /* 0x040fe200078e0200 */
[----:B------:R-:W-:Y:S01]  /*0780*/  @P1 IADD3 R21, PT, PT, R21, 0x2, RZ ;  /* 0x0000000215151810 */ /* 0x000fe20007ffe0ff */
[----:B------:R-:W4:Y:S01]  /*0790*/  @P1 LDG.E R11, desc[UR4][R10.64] ;  /* 0x000000040a0b1981 */ /* 0x000f22000c1e1900 */
[----:B------:R-:W0:Y:S01]  /*07a0*/  LDC.64 R6, c[0x0][0x388] ;  /* 0x0000e200ff067b82 */ /* 0x000e220000000a00 */
[----:B-1----:R-:W-:Y:S01]  /*07b0*/  @P1 IMAD.WIDE R8, R13, 0x4, R8 ;  /* 0x000000040d081825 */ /* 0x002fe200078e0208 */
[----:B------:R-:W-:Y:S02]  /*07c0*/  @!P0 IADD3 R15, PT, PT, R20, R21, RZ ;  /* 0x00000015140f8210 */ /* 0x000fe40007ffe0ff */
[----:B--2---:R-:W-:Y:S01]  /*07d0*/  @P1 LEA R2, P2, R12, R2, 0x2 ;  /* 0x000000020c021211 */ /* 0x004fe200078410ff */
[----:B------:R-:W-:-:S03]  /*07e0*/  @!P0 IMAD R21, R21, R17, R0 ;  /* 0x0000001115158224 */ /* 0x000fc600078e0200 */
[----:B------:R-:W-:Y:S01]  /*07f0*/  @P1 LEA.HI.X R3, R12, R3, R14, 0x2, P2 ;  /* 0x000000030c031211 */ /* 0x000fe200010f140e */
[----:B------:R-:W-:Y:S01]  /*0800*/  @P1 IMAD.WIDE R12, R17, 0x4, R8 ;  /* 0x00000004110c1825 */ /* 0x000fe200078e0208 */
[----:B------:R-:W4:Y:S03]  /*0810*/  @P1 LDG.E R14, desc[UR4][R8.64] ;  /* 0x00000004080e1981 */ /* 0x000f26000c1e1900 */
[----:B---3--:R-:W-:Y:S01]  /*0820*/  @!P0 IMAD.WIDE.U32 R4, R15, 0x4, R4 ;  /* 0x000000040f048825 */ /* 0x008fe200078e0004 */
[----:B------:R-:W2:Y:S04]  /*0830*/  @P1 LDG.E R2, desc[UR4][R2.64+0x4] ;  /* 0x0000040402021981 */ /* 0x000ea8000c1e1900 */
[----:B------:R-:W2:Y:S01]  /*0840*/  @P1 LDG.E R12, desc[UR4][R12.64] ;  /* 0x000000040c0c1981 */ /* 0x000ea2000c1e1900 */
[----:B0-----:R-:W-:-:S03]  /*0850*/  @!P0 IMAD.WIDE R6, R21, 0x4, R6 ;  /* 0x0000000415068825 */ /* 0x001fc600078e0206 */
[----:B------:R-:W3:Y:S04]  /*0860*/  @!P0 LDG.E R5, desc[UR4][R4.64] ;  /* 0x0000000404058981 */ /* 0x000ee8000c1e1900 */
[----:B------:R-:W3:Y:S01]  /*0870*/  @!P0 LDG.E R6, desc[UR4][R6.64] ;  /* 0x0000000406068981 */ /* 0x000ee2000c1e1900 */
[----:B----4-:R-:W-:-:S04]  /*0880*/  @P1 FFMA R11, R11, R14, R24 ;  /* 0x0000000e0b0b1223 */ /* 0x010fc80000000018 */
[----:B--2---:R-:W-:-:S04]  /*0890*/  @P1 FFMA R24, R2, R12, R11 ;  /* 0x0000000c02181223 */ /* 0x004fc8000000000b */
[----:B---3--:R-:W-:-:S07]  /*08a0*/  @!P0 FFMA R24, R5, R6, R24 ;  /* 0x0000000605188223 */ /* 0x008fce0000000018 */
.L_x_39:
[----:B------:R-:W0:Y:S01]  /*08b0*/  LDC.64 R2, c[0x0][0x390] ;  /* 0x0000e400ff027b82 */ /* 0x000e220000000a00 */
[----:B------:R-:W-:-:S04]  /*08c0*/  IMAD R17, R16, R17, R0 ;  /* 0x0000001110117224 */ /* 0x000fc800078e0200 */
[----:B0-----:R-:W-:-:S05]  /*08d0*/  IMAD.WIDE R2, R17, 0x4, R2 ;  /* 0x0000000411027825 */ /* 0x001fca00078e0202 */
[----:B------:R-:W-:Y:S01]  /*08e0*/  STG.E desc[UR4][R2.64], R24 ;  /* 0x0000001802007986 */ /* 0x000fe2000c101904 */
[----:B------:R-:W-:Y:S05]  /*08f0*/  EXIT ;  /* 0x000000000000794d */ /* 0x000fea0003800000 */
.L_x_43:
        /* <DEDUP_REMOVED lines=16> */
.L_x_89:


//--------------------- .text._Z14softmax_kernelPfS_i --------------------------
	.section	.text._Z14softmax_kernelPfS_i,"ax",@progbits
	.align	128
        .global         _Z14softmax_kernelPfS_i
        .type           _Z14softmax_kernelPfS_i,@function
        .size           _Z14softmax_kernelPfS_i,(.L_x_78 - _Z14softmax_kernelPfS_i)
        .other          _Z14softmax_kernelPfS_i,@"STO_CUDA_ENTRY STV_DEFAULT"
_Z14softmax_kernelPfS_i:
.text._Z14softmax_kernelPfS_i:
[----:B------:R-:W-:Y:S01]  /*0000*/  LDC R1, c[0x0][0x37c] ;  /* 0x0000df00ff017b82 */ /* 0x000fe20000000800 */
[----:B------:R-:W0:Y:S07]  /*0010*/  S2R R0, SR_TID.X ;  /* 0x0000000000007919 */ /* 0x000e2e0000002100 */
[----:B------:R-:W0:Y:S08]  /*0020*/  S2UR UR4, SR_CTAID.X ;  /* 0x00000000000479c3 */ /* 0x000e300000002500 */
[----:B------:R-:W0:Y:S08]  /*0030*/  LDC R7, c[0x0][0x360] ;  /* 0x0000d800ff077b82 */ /* 0x000e300000000800 */
[----:B------:R-:W1:Y:S01]  /*0040*/  LDC R5, c[0x0][0x390] ;  /* 0x0000e400ff057b82 */ /* 0x000e620000000800 */
[----:B0-----:R-:W-:-:S05]  /*0050*/  IMAD R7, R7, UR4, R0 ;  /* 0x0000000407077c24 */ /* 0x001fca000f8e0200 */
[----:B-1----:R-:W-:-:S13]  /*0060*/  ISETP.GE.AND P0, PT, R7, R5, PT ;  /* 0x000000050700720c */ /* 0x002fda0003f06270 */
[----:B------:R-:W-:Y:S05]  /*0070*/  @P0 EXIT ;  /* 0x000000000000094d */ /* 0x000fea0003800000 */
[----:B------:R-:W0:Y:S01]  /*0080*/  LDC.64 R2, c[0x0][0x380] ;  /* 0x0000e000ff027b82 */ /* 0x000e220000000a00 */
[----:B------:R-:W1:Y:S01]  /*0090*/  LDCU.64 UR4, c[0x0][0x358] ;  /* 0x00006b00ff0477ac */ /* 0x000e620008000a00 */
[----:B------:R-:W-:Y:S01]  /*00a0*/  HFMA2 R4, -RZ, RZ, 0.96630859375, -0.0022525787353515625 ;  /* 0x3bbb989dff047431 */ /* 0x000fe200000001ff */
[----:B------:R-:W-:-:S05]  /*00b0*/  MOV R0, 0x437c0000 ;  /* 0x437c000000007802 */ /* 0x000fca0000000f00 */
[----:B------:R-:W2:Y:S01]  /*00c0*/  LDC.64 R22, c[0x0][0x388] ;  /* 0x0000e200ff167b82 */ /* 0x000ea20000000a00 */
[----:B0-----:R-:W-:-:S05]  /*00d0*/  IMAD.WIDE R2, R7, 0x4, R2 ;  /* 0x0000000407027825 */ /* 0x001fca00078e0202 */
[----:B-1----:R0:W3:Y:S01]  /*00e0*/  LDG.E R9, desc[UR4][R2.64] ;  /* 0x0000000402097981 */ /* 0x0020e2000c1e1900 */
[----:B--2---:R-:W-:-:S04]  /*00f0*/  IMAD.WIDE R22, R7, 0x4, R22 ;  /* 0x0000000407167825 */ /* 0x004fc800078e0216 */
[----:B0-----:R-:W-:-:S04]  /*0100*/  IMAD.WIDE R2, R5, 0x4, R2 ;  /* 0x0000000405027825 */ /* 0x001fc800078e0202 */
[----:B---3--:R-:W-:-:S04]  /*0110*/  FFMA.SAT R11, R9, R4, 0.5 ;  /* 0x3f000000090b7423 */ /* 0x008fc80000002004 */
[----:B------:R-:W-:-:S04]  /*0120*/  FFMA.RM R11, R11, R0, 12582913 ;  /* 0x4b4000010b0b7423 */ /* 0x000fc80000004000 */
[C---:B------:R-:W-:Y:S01]  /*0130*/  FADD R6, R11.reuse, -12583039 ;  /* 0xcb40007f0b067421 */ /* 0x040fe20000000000 */
[----:B------:R-:W-:-:S03]  /*0140*/  SHF.L.U32 R11, R11, 0x17, RZ ;  /* 0x000000170b0b7819 */ /* 0x000fc600000006ff */
[----:B------:R-:W-:-:S04]  /*0150*/  FFMA R6, R9, 1.4426950216293334961, -R6 ;  /* 0x3fb8aa3b09067823 */ /* 0x000fc80000000806 */
[----:B------:R-:W-:-:S06]  /*0160*/  FFMA R6, R9, 1.925963033500011079e-08, R6 ;  /* 0x32a5706009067823 */ /* 0x000fcc0000000006 */
[----:B------:R-:W0:Y:S02]  /*0170*/  MUFU.EX2 R6, R6 ;  /* 0x0000000600067308 */ /* 0x000e240000000800 */
[----:B0-----:R-:W-:-:S05]  /*0180*/  FMUL R7, R11, R6 ;  /* 0x000000060b077220 */ /* 0x001fca0000400000 */
[----:B------:R0:W-:Y:S04]  /*0190*/  STG.E desc[UR4][R22.64], R7 ;  /* 0x0000000716007986 */ /* 0x0001e8000c101904 */
[----:B------:R-:W2:Y:S01]  /*01a0*/  LDG.E R9, desc[UR4][R2.64] ;  /* 0x0000000402097981 */ /* 0x000ea2000c1e1900 */
[----:B------:R-:W-:-:S04]  /*01b0*/  IMAD.WIDE R20, R5, 0x4, R22 ;  /* 0x0000000405147825 */ /* 0x000fc800078e0216 */
[----:B--2---:R-:W-:-:S04]  /*01c0*/  FFMA.SAT R11, R9, R4, 0.5 ;  /* 0x3f000000090b7423 */ /* 0x004fc80000002004 */
[----:B------:R-:W-:-:S04]  /*01d0*/  FFMA.RM R11, R11, R0, 12582913 ;  /* 0x4b4000010b0b7423 */ /* 0x000fc80000004000 */
[----:B------:R-:W-:-:S04]  /*01e0*/  FADD R8, R11, -12583039 ;  /* 0xcb40007f0b087421 */ /* 0x000fc80000000000 */
[----:B------:R-:W-:-:S04]  /*01f0*/  FFMA R8, R9, 1.4426950216293334961, -R8 ;  /* 0x3fb8aa3b09087823 */ /* 0x000fc80000000808 */
[----:B------:R-:W-:Y:S01]  /*0200*/  FFMA R8, R9, 1.925963033500011079e-08, R8 ;  /* 0x32a5706009087823 */ /* 0x000fe20000000008 */
[----:B------:R-:W-:Y:S01]  /*0210*/  SHF.L.U32 R9, R11, 0x17, RZ ;  /* 0x000000170b097819 */ /* 0x000fe200000006ff */
[----:B------:R-:W-:-:S04]  /*0220*/  IMAD.WIDE R10, R5, 0x4, R2 ;  /* 0x00000004050a7825 */ /* 0x000fc800078e0202 */
[----:B------:R-:W1:Y:S02]  /*0230*/  MUFU.EX2 R8, R8 ;  /* 0x0000000800087308 */ /* 0x000e640000000800 */
[----:B-1----:R-:W-:-:S05]  /*0240*/  FMUL R9, R9, R8 ;  /* 0x0000000809097220 */ /* 0x002fca0000400000 */
[----:B------:R1:W-:Y:S04]  /*0250*/  STG.E desc[UR4][R20.64], R9 ;  /* 0x0000000914007986 */ /* 0x0003e8000c101904 */
[----:B------:R-:W2:Y:S01]  /*0260*/  LDG.E R3, desc[UR4][R10.64] ;  /* 0x000000040a037981 */ /* 0x000ea2000c1e1900 */
[----:B------:R-:W-:-:S04]  /*0270*/  IMAD.WIDE R18, R5, 0x4, R20 ;  /* 0x0000000405127825 */ /* 0x000fc800078e0214 */
[----:B--2---:R-:W-:-:S04]  /*0280*/  FFMA.SAT R13, R3, R4, 0.5 ;  /* 0x3f000000030d7423 */ /* 0x004fc80000002004 */
[----:B------:R-:W-:-:S04]  /*0290*/  FFMA.RM R13, R13, R0, 12582913 ;  /* 0x4b4000010d0d7423 */ /* 0x000fc80000004000 */
[C---:B------:R-:W-:Y:S01]  /*02a0*/  FADD R2, R13.reuse, -12583039 ;  /* 0xcb40007f0d027421 */ /* 0x040fe20000000000 */
[----:B------:R-:W-:-:S03]  /*02b0*/  SHF.L.U32 R27, R13, 0x17, RZ ;  /* 0x000000170d1b7819 */ /* 0x000fc600000006ff */
[----:B------:R-:W-:-:S04]  /*02c0*/  FFMA R2, R3, 1.4426950216293334961, -R2 ;  /* 0x3fb8aa3b03027823 */ /* 0x000fc80000000802 */
[----:B------:R-:W-:Y:S01]  /*02d0*/  FFMA R6, R3, 1.925963033500011079e-08, R2 ;  /* 0x32a5706003067823 */ /* 0x000fe20000000002 */
[----:B------:R-:W-:-:S05]  /*02e0*/  IMAD.WIDE R2, R5, 0x4, R10 ;  /* 0x0000000405027825 */ /* 0x000fca00078e020a */
[----:B------:R-:W2:Y:S02]  /*02f0*/  MUFU.EX2 R6, R6 ;  /* 0x0000000600067308 */ /* 0x000ea40000000800 */
[----:B--2---:R-:W-:-:S05]  /*0300*/  FMUL R27, R27, R6 ;  /* 0x000000061b1b7220 */ /* 0x004fca0000400000 */
[----:B------:R2:W-:Y:S04]  /*0310*/  STG.E desc[UR4][R18.64], R27 ;  /* 0x0000001b12007986 */ /* 0x0005e8000c101904 */
[----:B------:R-:W3:Y:S01]  /*0320*/  LDG.E R11, desc[UR4][R2.64] ;  /* 0x00000004020b7981 */ /* 0x000ee2000c1e1900 */
[----:B------:R-:W-:-:S04]  /*0330*/  IMAD.WIDE R16, R5, 0x4, R18 ;  /* 0x0000000405107825 */ /* 0x000fc800078e0212 */
[----:B---3--:R-:W-:-:S04]  /*0340*/  FFMA.SAT R13, R11, R4, 0.5 ;  /* 0x3f0000000b0d7423 */ /* 0x008fc80000002004 */
[----:B------:R-:W-:-:S04]  /*0350*/  FFMA.RM R13, R13, R0, 12582913 ;  /* 0x4b4000010d0d7423 */ /* 0x000fc80000004000 */
[C---:B------:R-:W-:Y:S01]  /*0360*/  FADD R8, R13.reuse, -12583039 ;  /* 0xcb40007f0d087421 */ /* 0x040fe20000000000 */
[----:B------:R-:W-:-:S03]  /*0370*/  SHF.L.U32 R31, R13, 0x17, RZ ;  /* 0x000000170d1f7819 */ /* 0x000fc600000006ff */
[----:B------:R-:W-:-:S04]  /*0380*/  FFMA R8, R11, 1.4426950216293334961, -R8 ;  /* 0x3fb8aa3b0b087823 */ /* 0x000fc80000000808 */
[----:B------:R-:W-:Y:S01]  /*0390*/  FFMA R8, R11, 1.925963033500011079e-08, R8 ;  /* 0x32a570600b087823 */ /* 0x000fe20000000008 */
[----:B------:R-:W-:-:S05]  /*03a0*/  IMAD.WIDE R10, R5, 0x4, R2 ;  /* 0x00000004050a7825 */ /* 0x000fca00078e0202 */
[----:B------:R-:W3:Y:S02]  /*03b0*/  MUFU.EX2 R8, R8 ;  /* 0x0000000800087308 */ /* 0x000ee40000000800 */
[----:B---3--:R-:W-:-:S05]  /*03c0*/  FMUL R31, R31, R8 ;  /* 0x000000081f1f7220 */ /* 0x008fca0000400000 */
[----:B------:R-:W-:Y:S04]  /*03d0*/  STG.E desc[UR4][R16.64], R31 ;  /* 0x0000001f10007986 */ /* 0x000fe8000c101904 */
        /* <DEDUP_REMOVED lines=11> */
[----:B------:R3:W-:Y:S04]  /*0490*/  STG.E desc[UR4][R14.64], R25 ;  /* 0x000000190e007986 */ /* 0x0007e8000c101904 */
[----:B------:R-:W4:Y:S02]  /*04a0*/  LDG.E R11, desc[UR4][R2.64] ;  /* 0x00000004020b7981 */ /* 0x000f24000c1e1900 */
[----:B----4-:R-:W-:-:S04]  /*04b0*/  FFMA.SAT R13, R11, R4, 0.5 ;  /* 0x3f0000000b0d7423 */ /* 0x010fc80000002004 */
[----:B------:R-:W-:-:S04]  /*04c0*/  FFMA.RM R13, R13, R0, 12582913 ;  /* 0x4b4000010d0d7423 */ /* 0x000fc80000004000 */
[C---:B------:R-:W-:Y:S01]  /*04d0*/  FADD R8, R13.reuse, -12583039 ;  /* 0xcb40007f0d087421 */ /* 0x040fe20000000000 */
[----:B------:R-:W-:Y:S01]  /*04e0*/  SHF.L.U32 R29, R13, 0x17, RZ ;  /* 0x000000170d1d7819 */ /* 0x000fe200000006ff */
[----:B------:R-:W-:-:S04]  /*04f0*/  IMAD.WIDE R12, R5, 0x4, R14 ;  /* 0x00000004050c7825 */ /* 0x000fc800078e020e */
[----:B------:R-:W-:-:S04]  /*0500*/  FFMA R8, R11, 1.4426950216293334961, -R8 ;  /* 0x3fb8aa3b0b087823 */ /* 0x000fc80000000808 */
[----:B------:R-:W-:Y:S01]  /*0510*/  FFMA R8, R11, 1.925963033500011079e-08, R8 ;  /* 0x32a570600b087823 */ /* 0x000fe20000000008 */
[----:B------:R-:W-:-:S05]  /*0520*/  IMAD.WIDE R10, R5, 0x4, R2 ;  /* 0x00000004050a7825 */ /* 0x000fca00078e0202 */
[----:B------:R-:W4:Y:S02]  /*0530*/  MUFU.EX2 R8, R8 ;  /* 0x0000000800087308 */ /* 0x000f240000000800 */
[----:B----4-:R-:W-:-:S05]  /*0540*/  FMUL R29, R29, R8 ;  /* 0x000000081d1d7220 */ /* 0x010fca0000400000 */
[----:B------:R4:W-:Y:S04]  /*0550*/  STG.E desc[UR4][R12.64], R29 ;  /* 0x0000001d0c007986 */ /* 0x0009e8000c101904 */
[----:B------:R-:W5:Y:S01]  /*0560*/  LDG.E R3, desc[UR4][R10.64] ;  /* 0x000000040a037981 */ /* 0x000f62000c1e1900 */
[----:B------:R-:W-:-:S04]  /*0570*/  FADD R6, RZ, R7 ;  /* 0x00000007ff067221 */ /* 0x000fc80000000000 */
[----:B------:R-:W-:Y:S01]  /*0580*/  FADD R6, R6, R9 ;  /* 0x0000000906067221 */ /* 0x000fe20000000000 */
[----:B-----5:R-:W-:-:S04]  /*0590*/  FFMA.SAT R33, R3, R4, 0.5 ;  /* 0x3f00000003217423 */ /* 0x020fc80000002004 */
[----:B------:R-:W-:-:S04]  /*05a0*/  FFMA.RM R33, R33, R0, 12582913 ;  /* 0x4b40000121217423 */ /* 0x000fc80000004000 */
[C---:B------:R-:W-:Y:S01]  /*05b0*/  FADD R2, R33.reuse, -12583039 ;  /* 0xcb40007f21027421 */ /* 0x040fe20000000000 */
[----:B------:R-:W-:-:S03]  /*05c0*/  SHF.L.U32 R33, R33, 0x17, RZ ;  /* 0x0000001721217819 */ /* 0x000fc600000006ff */
[----:B------:R-:W-:-:S04]  /*05d0*/  FFMA R2, R3, 1.4426950216293334961, -R2 ;  /* 0x3fb8aa3b03027823 */ /* 0x000fc80000000802 */
[----:B------:R-:W-:Y:S01]  /*05e0*/  FFMA R8, R3, 1.925963033500011079e-08, R2 ;  /* 0x32a5706003087823 */ /* 0x000fe20000000002 */
[----:B------:R-:W-:-:S04]  /*05f0*/  IMAD.WIDE R2, R5, 0x4, R10 ;  /* 0x0000000405027825 */ /* 0x000fc800078e020a */
[----:B------:R-:W-:Y:S01]  /*0600*/  IMAD.WIDE R10, R5, 0x4, R12 ;  /* 0x00000004050a7825 */ /* 0x000fe200078e020c */
[----:B------:R-:W5:Y:S03]  /*0610*/  MUFU.EX2 R8, R8 ;  /* 0x0000000800087308 */ /* 0x000f660000000800 */
[----:B-----5:R-:W-:-:S05]  /*0620*/  FMUL R33, R33, R8 ;  /* 0x0000000821217220 */ /* 0x020fca0000400000 */
[----:B------:R-:W-:Y:S04]  /*0630*/  STG.E desc[UR4][R10.64], R33 ;  /* 0x000000210a007986 */ /* 0x000fe8000c101904 */
[----:B0-----:R0:W1:Y:S01]  /*0640*/  LDG.E R7, desc[UR4][R2.64] ;  /* 0x0000000402077981 */ /* 0x001062000c1e1900 */
[----:B------:R-:W-:-:S04]  /*0650*/  FADD R6, R6, R27 ;  /* 0x0000001b06067221 */ /* 0x000fc80000000000 */
[----:B------:R-:W-:-:S04]  /*0660*/  FADD R6, R6, R31 ;  /* 0x0000001f06067221 */ /* 0x000fc80000000000 */
[----:B------:R-:W-:Y:S01]  /*0670*/  FADD R6, R6, R25 ;  /* 0x0000001906067221 */ /* 0x000fe20000000000 */
[----:B0-----:R-:W-:-:S04]  /*0680*/  IMAD.WIDE R2, R5, 0x4, R2 ;  /* 0x0000000405027825 */ /* 0x001fc800078e0202 */
[----:B-1----:R-:W-:-:S04]  /*0690*/  FFMA.SAT R9, R7, R4, 0.5 ;  /* 0x3f00000007097423 */ /* 0x002fc80000002004 */
[----:B------:R-:W-:-:S04]  /*06a0*/  FFMA.RM R9, R9, R0, 12582913 ;  /* 0x4b40000109097423 */ /* 0x000fc80000004000 */
[C---:B------:R-:W-:Y:S01]  /*06b0*/  FADD R8, R9.reuse, -12583039 ;  /* 0xcb40007f09087421 */ /* 0x040fe20000000000 */
[----:B--2---:R-:W-:-:S03]  /*06c0*/  SHF.L.U32 R27, R9, 0x17, RZ ;  /* 0x00000017091b7819 */ /* 0x004fc600000006ff */
[----:B------:R-:W-:-:S04]  /*06d0*/  FFMA R8, R7, 1.4426950216293334961, -R8 ;  /* 0x3fb8aa3b07087823 */ /* 0x000fc80000000808 */
[----:B------:R-:W-:-:S04]  /*06e0*/  FFMA R7, R7, 1.925963033500011079e-08, R8 ;  /* 0x32a5706007077823 */ /* 0x000fc80000000008 */
[----:B------:R-:W0:Y:S02]  /*06f0*/  MUFU.EX2 R8, R7 ;  /* 0x0000000700087308 */ /* 0x000e240000000800 */
[----:B0-----:R-:W-:Y:S01]  /*0700*/  FMUL R27, R27, R8 ;  /* 0x000000081b1b7220 */ /* 0x001fe20000400000 */
[----:B------:R-:W-:-:S05]  /*0710*/  IMAD.WIDE R8, R5, 0x4, R10 ;  /* 0x0000000405087825 */ /* 0x000fca00078e020a */
[----:B------:R-:W-:Y:S04]  /*0720*/  STG.E desc[UR4][R8.64], R27 ;  /* 0x0000001b08007986 */ /* 0x000fe8000c101904 */
[----:B---3--:R0:W4:Y:S01]  /*0730*/  LDG.E R25, desc[UR4][R2.64] ;  /* 0x0000000402197981 */ /* 0x008122000c1e1900 */
[----:B------:R-:W-:-:S04]  /*0740*/  FADD R6, R6, R29 ;  /* 0x0000001d06067221 */ /* 0x000fc80000000000 */
[----:B------:R-:W-:Y:S01]  /*0750*/  FADD R24, R6, R33 ;  /* 0x0000002106187221 */ /* 0x000fe20000000000 */
[----:B0-----:R-:W-:-:S04]  /*0760*/  IMAD.WIDE R2, R5, 0x4, R2 ;  /* 0x0000000405027825 */ /* 0x001fc800078e0202 */
[----:B----4-:R-:W-:-:S04]  /*0770*/  FFMA.SAT R29, R25, R4, 0.5 ;  /* 0x3f000000191d7423 */ /* 0x010fc80000002004 */
[----:B------:R-:W-:-:S04]  /*0780*/  FFMA.RM R29, R29, R0, 12582913 ;  /* 0x4b4000011d1d7423 */ /* 0x000fc80000004000 */
[----:B------:R-:W-:-:S04]  /*0790*/  FADD R6, R29, -12583039 ;  /* 0xcb40007f1d067421 */ /* 0x000fc80000000000 */
[----:B------:R-:W-:-:S04]  /*07a0*/  FFMA R6, R25, 1.4426950216293334961, -R6 ;  /* 0x3fb8aa3b19067823 */ /* 0x000fc80000000806 */
[----:B------:R-:W-:Y:S01]  /*07b0*/  FFMA R26, R25, 1.925963033500011079e-08, R6 ;  /* 0x32a57060191a7823 */ /* 0x000fe20000000006 */
[----:B------:R-:W-:Y:S01]  /*07c0*/  SHF.L.U32 R25, R29, 0x17, RZ ;  /* 0x000000171d197819 */ /* 0x000fe200000006ff */
[----:B------:R-:W-:-:S04]  /*07d0*/  IMAD.WIDE R6, R5, 0x4, R8 ;  /* 0x0000000405067825 */ /* 0x000fc800078e0208 */
[----:B------:R-:W0:Y:S02]  /*07e0*/  MUFU.EX2 R26, R26 ;  /* 0x0000001a001a7308 */ /* 0x000e240000000800 */
[----:B0-----:R-:W-:-:S05]  /*07f0*/  FMUL R25, R25, R26 ;  /* 0x0000001a19197220 */ /* 0x001fca0000400000 */
[----:B------:R0:W-:Y:S04]  /*0800*/  STG.E desc[UR4][R6.64], R25 ;  /* 0x0000001906007986 */ /* 0x0001e8000c101904 */
[----:B------:R-:W2:Y:S02]  /*0810*/  LDG.E R3, desc[UR4][R2.64] ;  /* 0x0000000402037981 */ /* 0x000ea4000c1e1900 */
[----:B--2---:R-:W-:Y:S01]  /*0820*/  FFMA.SAT R29, R3, R4, 0.5 ;  /* 0x3f000000031d7423 */ /* 0x004fe20000002004 */
[----:B------:R-:W-:-:S04]  /*0830*/  IMAD.WIDE R4, R5, 0x4, R6 ;  /* 0x0000000405047825 */ /* 0x000fc800078e0206 */
[----:B------:R-:W-:-:S04]  /*0840*/  FFMA.RM R29, R29, R0, 12582913 ;  /* 0x4b4000011d1d7423 */ /* 0x000fc80000004000 */
[C---:B------:R-:W-:Y:S01]  /*0850*/  FADD R0, R29.reuse, -12583039 ;  /* 0xcb40007f1d007421 */ /* 0x040fe20000000000 */
[----:B------:R-:W-:-:S03]  /*0860*/  SHF.L.U32 R29, R29, 0x17, RZ ;  /* 0x000000171d1d7819 */ /* 0x000fc600000006ff */
[----:B------:R-:W-:-:S04]  /*0870*/  FFMA R0, R3, 1.4426950216293334961, -R0 ;  /* 0x3fb8aa3b03007823 */ /* 0x000fc80000000800 */
[----:B------:R-:W-:-:S06]  /*0880*/  FFMA R26, R3, 1.925963033500011079e-08, R0 ;  /* 0x32a57060031a7823 */ /* 0x000fcc0000000000 */
[----:B------:R-:W1:Y:S02]  /*0890*/  MUFU.EX2 R26, R26 ;  /* 0x0000001a001a7308 */ /* 0x000e640000000800 */
[----:B-1----:R-:W-:-:S05]  /*08a0*/  FMUL R29, R29, R26 ;  /* 0x0000001a1d1d7220 */ /* 0x002fca0000400000 */
[----:B------:R1:W-:Y:S04]  /*08b0*/  STG.E desc[UR4][R4.64], R29 ;  /* 0x0000001d04007986 */ /* 0x0003e8000c101904 */
[----:B------:R-:W2:Y:S01]  /*08c0*/  LDG.E R0, desc[UR4][R22.64] ;  /* 0x0000000416007981 */ /* 0x000ea2000c1e1900 */
[----:B------:R-:W-:Y:S01]  /*08d0*/  FADD R24, R24, R27 ;  /* 0x0000001b18187221 */ /* 0x000fe20000000000 */
[----:B------:R-:W-:Y:S03]  /*08e0*/  BSSY.RECONVERGENT B0, `(.L_x_44) ;  /* 0x000000e000007945 */ /* 0x000fe60003800200 */
[----:B------:R-:W-:-:S04]  /*08f0*/  FADD R3, R24, R25 ;  /* 0x0000001918037221 */ /* 0x000fc80000000000 */
[----:B------:R-:W-:-:S04]  /*0900*/  FADD R3, R3, R29 ;  /* 0x0000001d03037221 */ /* 0x000fc80000000000 */
[----:B------:R-:W0:Y:S02]  /*0910*/  MUFU.RCP R2, R3 ;  /* 0x0000000300027308 */ /* 0x000e240000001000 */
[----:B0-----:R-:W-:-:S04]  /*0920*/  FFMA R25, -R3, R2, 1 ;  /* 0x3f80000003197423 */ /* 0x001fc80000000102 */
[----:B------:R-:W-:Y:S02]  /*0930*/  FFMA R25, R2, R25, R2 ;  /* 0x0000001902197223 */ /* 0x000fe40000000002 */
[----:B--2---:R-:W0:Y:S02]  /*0940*/  FCHK P0, R0, R3 ;  /* 0x0000000300007302 */ /* 0x004e240000000000 */
[----:B------:R-:W-:-:S04]  /*0950*/  FFMA R2, R0, R25, RZ ;  /* 0x0000001900027223 */ /* 0x000fc800000000ff */
[----:B------:R-:W-:-:S04]  /*0960*/  FFMA R24, -R3, R2, R0 ;  /* 0x0000000203187223 */ /* 0x000fc80000000100 */
[----:B------:R-:W-:Y:S01]  /*0970*/  FFMA R25, R25, R24, R2 ;  /* 0x0000001819197223 */ /* 0x000fe20000000002 */
[----:B01----:R-:W-:Y:S06]  /*0980*/  @!P0 BRA `(.L_x_45) ;  /* 0x00000000000c8947 */ /* 0x003fec0003800000 */
[----:B------:R-:W-:-:S07]  /*0990*/  MOV R2, 0x9b0 ;  /* 0x000009b000027802 */ /* 0x000fce0000000f00 */
[----:B------:R-:W-:Y:S05]  /*09a0*/  CALL.REL.NOINC `($__internal_1_$__cuda_sm3x_div_rn_noftz_f32_slowpath) ;  /* 0x0000000800507944 */ /* 0x000fea0003c00000 */
[----:B------:R-:W-:-:S07]  /*09b0*/  MOV R25, R0 ;  /* 0x0000000000197202 */ /* 0x000fce0000000f00 */
.L_x_45:
[----:B------:R-:W-:Y:S05]  /*09c0*/  BSYNC.RECONVERGENT B0 ;  /* 0x0000000000007941 */ /* 0x000fea0003800200 */
.L_x_44:
[----:B------:R0:W-:Y:S04]  /*09d0*/  STG.E desc[UR4][R22.64], R25 ;  /* 0x0000001916007986 */ /* 0x0001e8000c101904 */
[----:B------:R-:W2:Y:S01]  /*09e0*/  LDG.E R2, desc[UR4][R20.64] ;  /* 0x0000000414027981 */ /* 0x000ea2000c1e1900 */
[----:B------:R-:W1:Y:S01]  /*09f0*/  MUFU.RCP R0, R3 ;  /* 0x0000000300007308 */ /* 0x000e620000001000 */
[----:B------:R-:W-:Y:S01]  /*0a00*/  BSSY.RECONVERGENT B0, `(.L_x_46) ;  /* 0x000000c000007945 */ /* 0x000fe20003800200 */
[----:B-1----:R-:W-:-:S04]  /*0a10*/  FFMA R27, -R3, R0, 1 ;  /* 0x3f800000031b7423 */ /* 0x002fc80000000100 */
[----:B------:R-:W-:Y:S02]  /*0a20*/  FFMA R0, R0, R27, R0 ;  /* 0x0000001b00007223 */ /* 0x000fe40000000000 */
[----:B--2---:R-:W1:Y:S02]  /*0a30*/  FCHK P0, R2, R3 ;  /* 0x0000000302007302 */ /* 0x004e640000000000 */
[----:B------:R-:W-:-:S04]  /*0a40*/  FFMA R27, R0, R2, RZ ;  /* 0x00000002001b7223 */ /* 0x000fc800000000ff */
[----:B------:R-:W-:-:S04]  /*0a50*/  FFMA R24, -R3, R27, R2 ;  /* 0x0000001b03187223 */ /* 0x000fc80000000102 */
[----:B------:R-:W-:Y:S01]  /*0a60*/  FFMA R27, R0, R24, R27 ;  /* 0x00000018001b7223 */ /* 0x000fe2000000001b */
[----:B01----:R-:W-:Y:S06]  /*0a70*/  @!P0 BRA `(.L_x_47) ;  /* 0x0000000000108947 */ /* 0x003fec0003800000 */
[----:B------:R-:W-:Y:S02]  /*0a80*/  MOV R0, R2 ;  /* 0x0000000200007202 */ /* 0x000fe40000000f00 */
[----:B------:R-:W-:-:S07]  /*0a90*/  MOV R2, 0xab0 ;  /* 0x00000ab000027802 */ /* 0x000fce0000000f00 */
[----:B------:R-:W-:Y:S05]  /*0aa0*/  CALL.REL.NOINC `($__internal_1_$__cuda_sm3x_div_rn_noftz_f32_slowpath) ;  /* 0x0000000800107944 */ /* 0x000fea0003c00000 */
[----:B------:R-:W-:-:S07]  /*0ab0*/  MOV R27, R0 ;  /* 0x00000000001b7202 */ /* 0x000fce0000000f00 */
.L_x_47:
[----:B------:R-:W-:Y:S05]  /*0ac0*/  BSYNC.RECONVERGENT B0 ;  /* 0x0000000000007941 */ /* 0x000fea0003800200 */
.L_x_46:
        /* <DEDUP_REMOVED lines=15> */
.L_x_49:
[----:B------:R-:W-:Y:S05]  /*0bc0*/  BSYNC.RECONVERGENT B0 ;  /* 0x0000000000007941 */ /* 0x000fea0003800200 */
.L_x_48:
        /* <DEDUP_REMOVED lines=15> */
.L_x_51:
[----:B------:R-:W-:Y:S05]  /*0cc0*/  BSYNC.RECONVERGENT B0 ;  /* 0x0000000000007941 */ /* 0x000fea0003800200 */
.L_x_50:
        /* <DEDUP_REMOVED lines=15> */
.L_x_53:
[----:B------:R-:W-:Y:S05]  /*0dc0*/  BSYNC.RECONVERGENT B0 ;  /* 0x0000000000007941 */ /* 0x000fea0003800200 */
.L_x_52:
        /* <DEDUP_REMOVED lines=15> */
.L_x_55:
[----:B------:R-:W-:Y:S05]  /*0ec0*/  BSYNC.RECONVERGENT B0 ;  /* 0x0000000000007941 */ /* 0x000fea0003800200 */
.L_x_54:
        /* <DEDUP_REMOVED lines=15> */
.L_x_57:
[----:B------:R-:W-:Y:S05]  /*0fc0*/  BSYNC.RECONVERGENT B0 ;  /* 0x0000000000007941 */ /* 0x000fea0003800200 */
.L_x_56:
        /* <DEDUP_REMOVED lines=15> */
.L_x_59:
[----:B------:R-:W-:Y:S05]  /*10c0*/  BSYNC.RECONVERGENT B0 ;  /* 0x0000000000007941 */ /* 0x000fea0003800200 */
.L_x_58:
        /* <DEDUP_REMOVED lines=15> */
.L_x_61:
[----:B------:R-:W-:Y:S05]  /*11c0*/  BSYNC.RECONVERGENT B0 ;  /* 0x0000000000007941 */ /* 0x000fea0003800200 */
.L_x_60:
        /* <DEDUP_REMOVED lines=15> */
.L_x_63:
[----:B------:R-:W-:Y:S05]  /*12c0*/  BSYNC.RECONVERGENT B0 ;  /* 0x0000000000007941 */ /* 0x000fea0003800200 */
.L_x_62:
[----:B------:R-:W-:Y:S01]  /*12d0*/  STG.E desc[UR4][R4.64], R9 ;  /* 0x0000000904007986 */ /* 0x000fe2000c101904 */
[----:B------:R-:W-:Y:S05]  /*12e0*/  EXIT ;  /* 0x000000000000794d */ /* 0x000fea0003800000 */
        .weak           $__internal_1_$__cuda_sm3x_div_rn_noftz_f32_slowpath
        .type           $__internal_1_$__cuda_sm3x_div_rn_noftz_f32_slowpath,@function
        .size           $__internal_1_$__cuda_sm3x_div_rn_noftz_f32_slowpath,(.L_x_78 - $__internal_1_$__cuda_sm3x_div_rn_noftz_f32_slowpath)
$__internal_1_$__cuda_sm3x_div_rn_noftz_f32_slowpath:
[----:B------:R-:W-:Y:S01]  /*12f0*/  SHF.R.U32.HI R25, RZ, 0x17, R3 ;  /* 0x00000017ff197819 */ /* 0x000fe20000011603 */
[----:B------:R-:W-:Y:S01]  /*1300*/  BSSY.RECONVERGENT B1, `(.L_x_64) ;  /* 0x0000064000017945 */ /* 0x000fe20003800200 */
[----:B------:R-:W-:Y:S02]  /*1310*/  SHF.R.U32.HI R24, RZ, 0x17, R0 ;  /* 0x00000017ff187819 */ /* 0x000fe40000011600 */
[----:B------:R-:W-:Y:S02]  /*1320*/  LOP3.LUT R28, R25, 0xff, RZ, 0xc0, !PT ;  /* 0x000000ff191c7812 */ /* 0x000fe400078ec0ff */
[----:B------:R-:W-:Y:S02]  /*1330*/  LOP3.LUT R27, R24, 0xff, RZ, 0xc0, !PT ;  /* 0x000000ff181b7812 */ /* 0x000fe400078ec0ff */
[----:B------:R-:W-:Y:S02]  /*1340*/  IADD3 R24, PT, PT, R28, -0x1, RZ ;  /* 0xffffffff1c187810 */ /* 0x000fe40007ffe0ff */
[----:B------:R-:W-:-:S02]  /*1350*/  IADD3 R26, PT, PT, R27, -0x1, RZ ;  /* 0xffffffff1b1a7810 */ /* 0x000fc40007ffe0ff */
[----:B------:R-:W-:Y:S02]  /*1360*/  ISETP.GT.U32.AND P0, PT, R24, 0xfd, PT ;  /* 0x000000fd1800780c */ /* 0x000fe40003f04070 */
[----:B------:R-:W-:Y:S02]  /*1370*/  MOV R25, R3 ;  /* 0x0000000300197202 */ /* 0x000fe40000000f00 */
[----:B------:R-:W-:-:S13]  /*1380*/  ISETP.GT.U32.OR P0, PT, R26, 0xfd, P0 ;  /* 0x000000fd1a00780c */ /* 0x000fda0000704470 */
[----:B------:R-:W-:Y:S01]  /*1390*/  @!P0 MOV R24, RZ ;  /* 0x000000ff00188202 */ /* 0x000fe20000000f00 */
[----:B------:R-:W-:Y:S06]  /*13a0*/  @!P0 BRA `(.L_x_65) ;  /* 0x0000000000608947 */ /* 0x000fec0003800000 */
[----:B------:R-:W-:Y:S02]  /*13b0*/  FSETP.GTU.FTZ.AND P0, PT, |R0|, +INF , PT ;  /* 0x7f8000000000780b */ /* 0x000fe40003f1c200 */
        /* <DEDUP_REMOVED lines=16> */
[----:B------:R-:W-:-:S04]  /*14c0*/  IADD3 R24, PT, PT, R28, -0x1, RZ ;  /* 0xffffffff1c187810 */ /* 0x000fc80007ffe0ff */
[----:B------:R-:W-:-:S07]  /*14d0*/  ISETP.GE.AND P1, PT, R24, RZ, PT ;  /* 0x000000ff1800720c */ /* 0x000fce0003f26270 */
[----:B------:R-:W-:Y:S01]  /*14e0*/  @P0 MOV R24, RZ ;  /* 0x000000ff00180202 */ /* 0x000fe20000000f00 */
[----:B------:R-:W-:Y:S01]  /*14f0*/  @!P0 FFMA R0, R0, 1.84467440737095516160e+19, RZ ;  /* 0x5f80000000008823 */ /* 0x000fe200000000ff */
[----:B------:R-:W-:-:S04]  /*1500*/  @!P0 MOV R24, 0xffffffc0 ;  /* 0xffffffc000188802 */ /* 0x000fc80000000f00 */
[----:B------:R-:W-:Y:S01]  /*1510*/  @!P1 FFMA R25, R3, 1.84467440737095516160e+19, RZ ;  /* 0x5f80000003199823 */ /* 0x000fe200000000ff */
[----:B------:R-:W-:-:S07]  /*1520*/  @!P1 IADD3 R24, PT, PT, R24, 0x40, RZ ;  /* 0x0000004018189810 */ /* 0x000fce0007ffe0ff */
.L_x_65:
[----:B------:R-:W-:Y:S01]  /*1530*/  LEA R26, R28, 0xc0800000, 0x17 ;  /* 0xc08000001c1a7811 */ /* 0x000fe200078eb8ff */
[----:B------:R-:W-:Y:S01]  /*1540*/  BSSY.RECONVERGENT B2, `(.L_x_70) ;  /* 0x0000036000027945 */ /* 0x000fe20003800200 */
[----:B------:R-:W-:Y:S02]  /*1550*/  IADD3 R27, PT, PT, R27, -0x7f, RZ ;  /* 0xffffff811b1b7810 */ /* 0x000fe40007ffe0ff */
[----:B------:R-:W-:Y:S02]  /*1560*/  IADD3 R26, PT, PT, -R26, R25, RZ ;  /* 0x000000191a1a7210 */ /* 0x000fe40007ffe1ff */
[C---:B------:R-:W-:Y:S01]  /*1570*/  IADD3 R29, PT, PT, R27.reuse, 0x7f, -R28 ;  /* 0x0000007f1b1d7810 */ /* 0x040fe20007ffe81c */
[----:B------:R-:W-:Y:S01]  /*1580*/  IMAD R0, R27, -0x800000, R0 ;  /* 0xff8000001b007824 */ /* 0x000fe200078e0200 */
[----:B------:R-:W0:Y:S01]  /*1590*/  MUFU.RCP R25, R26 ;  /* 0x0000001a00197308 */ /* 0x000e220000001000 */
[----:B------:R-:W-:Y:S01]  /*15a0*/  FADD.FTZ R27, -R26, -RZ ;  /* 0x800000ff1a1b7221 */ /* 0x000fe20000010100 */
[----:B------:R-:W-:-:S03]  /*15b0*/  IADD3 R31, PT, PT, R29, R24, RZ ;  /* 0x000000181d1f7210 */ /* 0x000fc60007ffe0ff */
        /* <DEDUP_REMOVED lines=9> */
[----:B------:R-:W-:-:S04]  /*1650*/  IADD3 R30, PT, PT, R24, R31, RZ ;  /* 0x0000001f181e7210 */ /* 0x000fc80007ffe0ff */
[----:B------:R-:W-:-:S04]  /*1660*/  IADD3 R24, PT, PT, R30, -0x1, RZ ;  /* 0xffffffff1e187810 */ /* 0x000fc80007ffe0ff */
        /* <DEDUP_REMOVED lines=10> */
[CCC-:B------:R-:W-:Y:S01]  /*1710*/  FFMA.RP R24, R29.reuse, R27.reuse, R28.reuse ;  /* 0x0000001b1d187223 */ /* 0x1c0fe2000000801c */
[----:B------:R-:W-:Y:S01]  /*1720*/  FFMA.RM R25, R29, R27, R28 ;  /* 0x0000001b1d197223 */ /* 0x000fe2000000401c */
[----:B------:R-:W-:Y:S02]  /*1730*/  ISETP.NE.AND P1, PT, R30, RZ, PT ;  /* 0x000000ff1e00720c */ /* 0x000fe40003f25270 */
[----:B------:R-:W-:Y:S02]  /*1740*/  LOP3.LUT R26, R26, 0x7fffff, RZ, 0xc0, !PT ;  /* 0x007fffff1a1a7812 */ /* 0x000fe400078ec0ff */
[----:B------:R-:W-:Y:S02]  /*1750*/  FSETP.NEU.FTZ.AND P0, PT, R24, R25, PT ;  /* 0x000000191800720b */ /* 0x000fe40003f1d000 */
[----:B------:R-:W-:Y:S02]  /*1760*/  LOP3.LUT R26, R26, 0x800000, RZ, 0xfc, !PT ;  /* 0x008000001a1a7812 */ /* 0x000fe400078efcff */
[----:B------:R-:W-:-:S02]  /*1770*/  IADD3 R25, PT, PT, R30, 0x20, RZ ;  /* 0x000000201e197810 */ /* 0x000fc40007ffe0ff */
[----:B------:R-:W-:Y:S02]  /*1780*/  ISETP.NE.AND P2, PT, R30, RZ, PT ;  /* 0x000000ff1e00720c */ /* 0x000fe40003f45270 */
[----:B------:R-:W-:Y:S02]  /*1790*/  SHF.L.U32 R25, R26, R25, RZ ;  /* 0x000000191a197219 */ /* 0x000fe400000006ff */
[----:B------:R-:W-:Y:S02]  /*17a0*/  IADD3 R24, PT, PT, -R30, RZ, RZ ;  /* 0x000000ff1e187210 */ /* 0x000fe40007ffe1ff */
[----:B------:R-:W-:Y:S02]  /*17b0*/  ISETP.NE.AND P1, PT, R25, RZ, P1 ;  /* 0x000000ff1900720c */ /* 0x000fe40000f25270 */
[----:B------:R-:W-:Y:S02]  /*17c0*/  SEL R25, R24, RZ, P2 ;  /* 0x000000ff18197207 */ /* 0x000fe40001000000 */
[----:B------:R-:W-:-:S02]  /*17d0*/  PLOP3.LUT P0, PT, P0, P1, PT, 0xf8, 0x8f ;  /* 0x00000000008f781c */ /* 0x000fc40000703f70 */
[----:B------:R-:W-:Y:S02]  /*17e0*/  SHF.R.U32.HI R25, RZ, R25, R26 ;  /* 0x00000019ff197219 */ /* 0x000fe4000001161a */
[----:B------:R-:W-:Y:S02]  /*17f0*/  SEL R24, RZ, 0x1, !P0 ;  /* 0x00000001ff187807 */ /* 0x000fe40004000000 */
[----:B------:R-:W-:-:S04]  /*1800*/  SHF.R.U32.HI R27, RZ, 0x1, R25 ;  /* 0x00000001ff1b7819 */ /* 0x000fc80000011619 */
[----:B------:R-:W-:-:S04]  /*1810*/  LOP3.LUT R24, R24, 0x1, R27, 0xf8, !PT ;  /* 0x0000000118187812 */ /* 0x000fc800078ef81b */
[----:B------:R-:W-:-:S04]  /*1820*/  LOP3.LUT R24, R24, R25, RZ, 0xc0, !PT ;  /* 0x0000001918187212 */ /* 0x000fc800078ec0ff */
[----:B------:R-:W-:-:S04]  /*1830*/  IADD3 R27, PT, PT, R27, R24, RZ ;  /* 0x000000181b1b7210 */ /* 0x000fc80007ffe0ff */
[----:B------:R-:W-:Y:S01]  /*1840*/  LOP3.LUT R0, R27, R0, RZ, 0xfc, !PT ;  /* 0x000000001b007212 */ /* 0x000fe200078efcff */
[----:B------:R-:W-:Y:S06]  /*1850*/  BRA `(.L_x_73) ;  /* 0x0000000000107947 */ /* 0x000fec0003800000 */
.L_x_72:
[----:B------:R-:W-:-:S04]  /*1860*/  LOP3.LUT R0, R0, 0x80000000, RZ, 0xc0, !PT ;  /* 0x8000000000007812 */ /* 0x000fc800078ec0ff */
[----:B------:R-:W-:Y:S01]  /*1870*/  LOP3.LUT R0, R0, 0x7f800000, RZ, 0xfc, !PT ;  /* 0x7f80000000007812 */ /* 0x000fe200078efcff */
[----:B------:R-:W-:Y:S06]  /*1880*/  BRA `(.L_x_73) ;  /* 0x0000000000047947 */ /* 0x000fec0003800000 */
.L_x_71:
[----:B------:R-:W-:-:S07]  /*1890*/  LEA R0, R31, R0, 0x17 ;  /* 0x000000001f007211 */ /* 0x000fce00078eb8ff */
.L_x_73:
[----:B------:R-:W-:Y:S05]  /*18a0*/  BSYNC.RECONVERGENT B2 ;  /* 0x0000000000027941 */ /* 0x000fea0003800200 */
.L_x_70:
[----:B------:R-:W-:Y:S05]  /*18b0*/  BRA `(.L_x_74) ;  /* 0x0000000000207947 */ /* 0x000fea0003800000 */
.L_x_69:
[----:B------:R-:W-:-:S04]  /*18c0*/  LOP3.LUT R0, R25, 0x80000000, R0, 0x48, !PT ;  /* 0x8000000019007812 */ /* 0x000fc800078e4800 */
[----:B------:R-:W-:Y:S01]  /*18d0*/  LOP3.LUT R0, R0, 0x7f800000, RZ, 0xfc, !PT ;  /* 0x7f80000000007812 */ /* 0x000fe200078efcff */
[----:B------:R-:W-:Y:S06]  /*18e0*/  BRA `(.L_x_74) ;  /* 0x0000000000147947 */ /* 0x000fec0003800000 */
.L_x_68:
[----:B------:R-:W-:Y:S01]  /*18f0*/  LOP3.LUT R0, R25, 0x80000000, R0, 0x48, !PT ;  /* 0x8000000019007812 */ /* 0x000fe200078e4800 */
[----:B------:R-:W-:Y:S06]  /*1900*/  BRA `(.L_x_74) ;  /* 0x00000000000c7947 */ /* 0x000fec0003800000 */
.L_x_67:
[----:B------:R-:W0:Y:S01]  /*1910*/  MUFU.RSQ R0, -QNAN ;  /* 0xffc0000000007908 */ /* 0x000e220000001400 */
[----:B------:R-:W-:Y:S05]  /*1920*/  BRA `(.L_x_74) ;  /* 0x0000000000047947 */ /* 0x000fea0003800000 */
.L_x_66:
[----:B------:R-:W-:-:S07]  /*1930*/  FADD.FTZ R0, R0, R3 ;  /* 0x0000000300007221 */ /* 0x000fce0000010000 */
.L_x_74:
[----:B------:R-:W-:Y:S05]  /*1940*/  BSYNC.RECONVERGENT B1 ;  /* 0x0000000000017941 */ /* 0x000fea0003800200 */
.L_x_64:
[----:B------:R-:W-:Y:S01]  /*1950*/  HFMA2 R25, -RZ, RZ, 0, 0 ;  /* 0x00000000ff197431 */ /* 0x000fe200000001ff */
[----:B------:R-:W-:-:S04]  /*1960*/  MOV R24, R2 ;  /* 0x0000000200187202 */ /* 0x000fc80000000f00 */
[----:B0-----:R-:W-:Y:S05]  /*1970*/  RET.REL.NODEC R24 `(_Z14softmax_kernelPfS_i) ;  /* 0xffffffe418a07950 */ /* 0x001fea0003c3ffff */
.L_x_75:
        /* <DEDUP_REMOVED lines=16> */
.L_x_78:


//--------------------- .text._Z11relu_kernelPfS_i --------------------------
	.section	.text._Z11relu_kernelPfS_i,"ax",@progbits
	.align	128
        .global         _Z11relu_kernelPfS_i
        .type           _Z11relu_kernelPfS_i,@function
        .size           _Z11relu_kernelPfS_i,(.L_x_91 - _Z11relu_kernelPfS_i)
        .other          _Z11relu_kernelPfS_i,@"STO_CUDA_ENTRY STV_DEFAULT"
_Z11relu_kernelPfS_i:
.text._Z11relu_kernelPfS_i:
        /* <DEDUP_REMOVED lines=14> */
[----:B---3--:R-:W-:-:S05]  /*00e0*/  FMNMX R7, RZ, R2, !PT ;  /* 0x00000002ff077209 */ /* 0x008fca0007800000 */
[----:B------:R-:W-:Y:S01]  /*00f0*/  STG.E desc[UR4][R4.64], R7 ;  /* 0x0000000704007986 */ /* 0x000fe2000c101904 */
[----:B------:R-:W-:Y:S05]  /*0100*/  EXIT ;  /* 0x000000000000794d */ /* 0x000fea0003800000 */
.L_x_76:
        /* <DEDUP_REMOVED lines=15> */
.L_x_91:


//--------------------- .nv.shared.reserved.0     --------------------------
	.section	.nv.shared.reserved.0,"aw",@nobits
	.weak		__nv_reservedSMEM_offset_0_alias
	.size		__nv_reservedSMEM_offset_0_alias, 0, 64
	.other		__nv_reservedSMEM_offset_0_alias,@"STO_CUDA_RESERVED_SHARED STV_DEFAULT"
__nv_reservedSMEM_offset_0_alias:
	.zero		0
	.zero		64


//--------------------- .nv.constant0._Z20update_params_kernelPfS_fi --------------------------
	.section	.nv.constant0._Z20update_params_kernelPfS_fi,"a",@progbits
	.sectionflags	@""
	.align	4
.nv.constant0._Z20update_params_kernelPfS_fi:
	.zero		920


//--------------------- .nv.constant0._Z10computedZ1PfS_i --------------------------
	.section	.nv.constant0._Z10computedZ1PfS_i,"a",@progbits
	.sectionflags	@""
	.align	4
.nv.constant0._Z10computedZ1PfS_i:
	.zero		916


//--------------------- .nv.constant0._Z22relu_derivative_kernelPfS_i --------------------------
	.section	.nv.constant0._Z22relu_derivative_kernelPfS_i,"a",@progbits
	.sectionflags	@""
	.align	4
.nv.constant0._Z22relu_derivative_kernelPfS_i:
	.zero		916


//--------------------- .nv.constant0._Z15avg_rows_kernelPfS_ii --------------------------
	.section	.nv.constant0._Z15avg_rows_kernelPfS_ii,"a",@progbits
	.sectionflags	@""
	.align	4
.nv.constant0._Z15avg_rows_kernelPfS_ii:
	.zero		920


//--------------------- .nv.constant0._Z12scale_kernelPffi --------------------------
	.section	.nv.constant0._Z12scale_kernelPffi,"a",@progbits
	.sectionflags	@""
	.align	4
.nv.constant0._Z12scale_kernelPffi:
	.zero		912


//--------------------- .nv.constant0._Z18compute_dZ2_kernelPfS_S_i --------------------------
	.section	.nv.constant0._Z18compute_dZ2_kernelPfS_S_i,"a",@progbits
	.sectionflags	@""
	.align	4
.nv.constant0._Z18compute_dZ2_kernelPfS_S_i:
	.zero		924


//--------------------- .nv.constant0._Z14one_hot_kernelPiiPf --------------------------
	.section	.nv.constant0._Z14one_hot_kernelPiiPf,"a",@progbits
	.sectionflags	@""
	.align	4
.nv.constant0._Z14one_hot_kernelPiiPf:
	.zero		920


//--------------------- .nv.constant0._Z15add_bias_kernelPfS_ii --------------------------
	.section	.nv.constant0._Z15add_bias_kernelPfS_ii,"a",@progbits
	.sectionflags	@""
	.align	4
.nv.constant0._Z15add_bias_kernelPfS_ii:
	.zero		920


//--------------------- .nv.constant0._Z24naive_matmul_at_b_kernelPfS_S_iii --------------------------
	.section	.nv.constant0._Z24naive_matmul_at_b_kernelPfS_S_iii,"a",@progbits
	.sectionflags	@""
	.align	4
.nv.constant0._Z24naive_matmul_at_b_kernelPfS_S_iii:
	.zero		932


//--------------------- .nv.constant0._Z24naive_matmul_a_bt_kernelPfS_S_iii --------------------------
	.section	.nv.constant0._Z24naive_matmul_a_bt_kernelPfS_S_iii,"a",@progbits
	.sectionflags	@""
	.align	4
.nv.constant0._Z24naive_matmul_a_bt_kernelPfS_S_iii:
	.zero		932


//--------------------- .nv.constant0._Z19naive_matmul_kernelPfS_S_iii --------------------------
	.section	.nv.constant0._Z19naive_matmul_kernelPfS_S_iii,"a",@progbits
	.sectionflags	@""
	.align	4
.nv.constant0._Z19naive_matmul_kernelPfS_S_iii:
	.zero		932


//--------------------- .nv.constant0._Z14softmax_kernelPfS_i --------------------------
	.section	.nv.constant0._Z14softmax_kernelPfS_i,"a",@progbits
	.sectionflags	@""
	.align	4
.nv.constant0._Z14softmax_kernelPfS_i:
	.zero		916


//--------------------- .nv.constant0._Z11relu_kernelPfS_i --------------------------
	.section	.nv.constant0._Z11relu_kernelPfS_i,"a",@progbits
	.sectionflags	@""
	.align	4
.nv.constant0._Z11relu_kernelPfS_i:
	.zero		916


//--------------------- SYMBOLS --------------------------

	.type		.nv.reservedSmem.offset0,@object
	.size		.nv.reservedSmem.offset0,0x4
